	.target	sm_100a

	.elftype	@"ET_EXEC"


//--------------------- .note.nv.tkinfo           --------------------------
	.section	.note.nv.tkinfo,"",@"SHT_NOTE"
	.sectionflags	@"SHF_NOTE_NV_TKINFO"
	.tkinfo
        /*0018*/ 	.word	0x00000002
        /*0030*/ 	.string	""
        /*0030*/ 	.string	"ptxas"
        /*0030*/ 	.string	"Cuda compilation tools, release 13.0, V13.0.88"
        /*0030*/ 	.string	"Build cuda_13.0.r13.0/compiler.36424714_0"
        /*0030*/ 	.string	"-arch sm_100a -m 64 "



//--------------------- .note.nv.cuinfo           --------------------------
	.section	.note.nv.cuinfo,"",@"SHT_NOTE"
	.sectionflags	@"SHF_NOTE_NV_CUINFO"
        /*0018*/ 	.short	0x0002
        /*001a*/ 	.short	0x0064
        /*001c*/ 	.short	0x0082
	.zero		2


//--------------------- .nv.info                  --------------------------
	.section	.nv.info,"",@"SHT_CUDA_INFO"
	.align	4


	//----- nvinfo : EIATTR_REGCOUNT
	.align		4
        /*0000*/ 	.byte	0x04, 0x2f
        /*0002*/ 	.short	(.L_19 - .L_18)
	.align		4
.L_18:
        /*0004*/ 	.word	index@(_ZN7cutlass13device_kernelINS_4conv6kernel13ConvUniversalINS1_16ConvProblemShapeILNS1_8OperatorE0ELi2EEENS1_10collective14CollectiveConvINS1_47MainloopSm100TmaUmmaWarpSpecializedImplicitGemmILS5_0ELi35ELi2ELi1ELi2EN4cute5tupleIJNSA_1CILi2EEENSC_ILi1EEESE_EEEEENSB_IJNSC_ILi128EEENSC_ILi64EEENSB_IJNSC_ILi32EEEEEEEEENS_6half_tESM_NSA_8TiledMMAINSA_8MMA_AtomIJNSA_26SM100_MMA_F16BF16_2x1SM_SSISM_SM_fLi128ELi64ELNSA_4UMMA5MajorE0ELSR_0ELNSQ_7ScaleInE0ELSS_0EEEEEENSA_6LayoutINSB_IJSE_SE_SE_EEENSB_IJNSC_ILi0EEESX_SX_EEEEENSB_IJNSA_10UnderscoreES10_S10_EEEEENS7_6detail27Sm100ImplicitGemmTileTraitsINSA_25SM100_TMA_2SM_LOAD_IM2COLENSA_14ComposedLayoutINSA_7SwizzleILi2ELi4ELi3EEENSA_18smem_ptr_flag_bitsILi16EEENSV_INSB_IJNSC_ILi8EEESJ_EEENSB_IJSJ_SE_EEEEEEEvEENS14_INSA_18SM100_TMA_2SM_LOADES1F_vEEEENS_8epilogue10collective18CollectiveEpilogueINS1K_23Sm100TmaWarpSpecializedILi3ELi2ELi16ELb1ELb0EEEJNSB_IJSI_SI_SK_EEENSB_IJNSV_ISI_SE_EENSV_INSB_IJNSC_ILi16EEESD_EEENSB_IJSE_SJ_EEEEEEEESM_NSB_IJNSB_IJlllEEESE_SX_EEESM_S1X_NS1K_6fusion15FusionCallbacksIS1O_NS1Y_17LinearCombinationISM_fSM_fLNS_15FloatRoundStyleE2EEES1P_S1V_JEEENSA_5SM1004TMEM4LOAD26SM100_TMEM_LOAD_32dp32b16xENSA_20SM90_TMA_LOAD_IM2COLENS16_INS17_ILi1ELi4ELi3EEES1A_NSV_INSB_IJS1B_S1R_EEENSB_IJS1R_SE_EEEEEEENSA_39AutoVectorizingCopyWithAssumedAlignmentILi128EEENSA_21SM90_TMA_STORE_IM2COLES2D_S2F_S2F_EEEvvEEEEvNT_6ParamsE)
        /*0008*/ 	.word	0x00000047


	//----- nvinfo : EIATTR_FRAME_SIZE
	.align		4
.L_19:
        /*000c*/ 	.byte	0x04, 0x11
        /*000e*/ 	.short	(.L_21 - .L_20)
	.align		4
.L_20:
        /*0010*/ 	.word	index@($__internal_2_$__cuda_sm10x_tcgen05_guardrail_trap_unallocated_columns_being_dealloced)
        /*0014*/ 	.word	0x00000008


	//----- nvinfo : EIATTR_FRAME_SIZE
	.align		4
.L_21:
        /*0018*/ 	.byte	0x04, 0x11
        /*001a*/ 	.short	(.L_23 - .L_22)
	.align		4
.L_22:
        /*001c*/ 	.word	index@($__internal_1_$__cuda_sm10x_tcgen05_guardrail_trap_phase_invalid_during_alloc)
        /*0020*/ 	.word	0x00000008


	//----- nvinfo : EIATTR_FRAME_SIZE
	.align		4
.L_23:
        /*0024*/ 	.byte	0x04, 0x11
        /*0026*/ 	.short	(.L_25 - .L_24)
	.align		4
.L_24:
        /*0028*/ 	.word	index@($__internal_0_$__cuda_sm10x_tcgen05_guardrail_trap_col_being_dealloced_not_returned_by_alloc)
        /*002c*/ 	.word	0x00000008


	//----- nvinfo : EIATTR_FRAME_SIZE
	.align		4
.L_25:
        /*0030*/ 	.byte	0x04, 0x11
        /*0032*/ 	.short	(.L_27 - .L_26)
	.align		4
.L_26:
        /*0034*/ 	.word	index@(_ZN7cutlass13device_kernelINS_4conv6kernel13ConvUniversalINS1_16ConvProblemShapeILNS1_8OperatorE0ELi2EEENS1_10collective14CollectiveConvINS1_47MainloopSm100TmaUmmaWarpSpecializedImplicitGemmILS5_0ELi35ELi2ELi1ELi2EN4cute5tupleIJNSA_1CILi2EEENSC_ILi1EEESE_EEEEENSB_IJNSC_ILi128EEENSC_ILi64EEENSB_IJNSC_ILi32EEEEEEEEENS_6half_tESM_NSA_8TiledMMAINSA_8MMA_AtomIJNSA_26SM100_MMA_F16BF16_2x1SM_SSISM_SM_fLi128ELi64ELNSA_4UMMA5MajorE0ELSR_0ELNSQ_7ScaleInE0ELSS_0EEEEEENSA_6LayoutINSB_IJSE_SE_SE_EEENSB_IJNSC_ILi0EEESX_SX_EEEEENSB_IJNSA_10UnderscoreES10_S10_EEEEENS7_6detail27Sm100ImplicitGemmTileTraitsINSA_25SM100_TMA_2SM_LOAD_IM2COLENSA_14ComposedLayoutINSA_7SwizzleILi2ELi4ELi3EEENSA_18smem_ptr_flag_bitsILi16EEENSV_INSB_IJNSC_ILi8EEESJ_EEENSB_IJSJ_SE_EEEEEEEvEENS14_INSA_18SM100_TMA_2SM_LOADES1F_vEEEENS_8epilogue10collective18CollectiveEpilogueINS1K_23Sm100TmaWarpSpecializedILi3ELi2ELi16ELb1ELb0EEEJNSB_IJSI_SI_SK_EEENSB_IJNSV_ISI_SE_EENSV_INSB_IJNSC_ILi16EEESD_EEENSB_IJSE_SJ_EEEEEEEESM_NSB_IJNSB_IJlllEEESE_SX_EEESM_S1X_NS1K_6fusion15FusionCallbacksIS1O_NS1Y_17LinearCombinationISM_fSM_fLNS_15FloatRoundStyleE2EEES1P_S1V_JEEENSA_5SM1004TMEM4LOAD26SM100_TMEM_LOAD_32dp32b16xENSA_20SM90_TMA_LOAD_IM2COLENS16_INS17_ILi1ELi4ELi3EEES1A_NSV_INSB_IJS1B_S1R_EEENSB_IJS1R_SE_EEEEEEENSA_39AutoVectorizingCopyWithAssumedAlignmentILi128EEENSA_21SM90_TMA_STORE_IM2COLES2D_S2F_S2F_EEEvvEEEEvNT_6ParamsE)
        /*0038*/ 	.word	0x00000008


	//----- nvinfo : EIATTR_MIN_STACK_SIZE
	.align		4
.L_27:
        /*003c*/ 	.byte	0x04, 0x12
        /*003e*/ 	.short	(.L_29 - .L_28)
	.align		4
.L_28:
        /*0040*/ 	.word	index@(_ZN7cutlass13device_kernelINS_4conv6kernel13ConvUniversalINS1_16ConvProblemShapeILNS1_8OperatorE0ELi2EEENS1_10collective14CollectiveConvINS1_47MainloopSm100TmaUmmaWarpSpecializedImplicitGemmILS5_0ELi35ELi2ELi1ELi2EN4cute5tupleIJNSA_1CILi2EEENSC_ILi1EEESE_EEEEENSB_IJNSC_ILi128EEENSC_ILi64EEENSB_IJNSC_ILi32EEEEEEEEENS_6half_tESM_NSA_8TiledMMAINSA_8MMA_AtomIJNSA_26SM100_MMA_F16BF16_2x1SM_SSISM_SM_fLi128ELi64ELNSA_4UMMA5MajorE0ELSR_0ELNSQ_7ScaleInE0ELSS_0EEEEEENSA_6LayoutINSB_IJSE_SE_SE_EEENSB_IJNSC_ILi0EEESX_SX_EEEEENSB_IJNSA_10UnderscoreES10_S10_EEEEENS7_6detail27Sm100ImplicitGemmTileTraitsINSA_25SM100_TMA_2SM_LOAD_IM2COLENSA_14ComposedLayoutINSA_7SwizzleILi2ELi4ELi3EEENSA_18smem_ptr_flag_bitsILi16EEENSV_INSB_IJNSC_ILi8EEESJ_EEENSB_IJSJ_SE_EEEEEEEvEENS14_INSA_18SM100_TMA_2SM_LOADES1F_vEEEENS_8epilogue10collective18CollectiveEpilogueINS1K_23Sm100TmaWarpSpecializedILi3ELi2ELi16ELb1ELb0EEEJNSB_IJSI_SI_SK_EEENSB_IJNSV_ISI_SE_EENSV_INSB_IJNSC_ILi16EEESD_EEENSB_IJSE_SJ_EEEEEEEESM_NSB_IJNSB_IJlllEEESE_SX_EEESM_S1X_NS1K_6fusion15FusionCallbacksIS1O_NS1Y_17LinearCombinationISM_fSM_fLNS_15FloatRoundStyleE2EEES1P_S1V_JEEENSA_5SM1004TMEM4LOAD26SM100_TMEM_LOAD_32dp32b16xENSA_20SM90_TMA_LOAD_IM2COLENS16_INS17_ILi1ELi4ELi3EEES1A_NSV_INSB_IJS1B_S1R_EEENSB_IJS1R_SE_EEEEEEENSA_39AutoVectorizingCopyWithAssumedAlignmentILi128EEENSA_21SM90_TMA_STORE_IM2COLES2D_S2F_S2F_EEEvvEEEEvNT_6ParamsE)
        /*0044*/ 	.word	0x00000008
.L_29:


//--------------------- .nv.compat                --------------------------
	.section	.nv.compat,"",@"SHT_CUDA_COMPAT_INFO"
	.align	4
        /*0000*/ 	.byte	0x02, 0x09, 0x01, 0x00, 0x02, 0x02, 0x02, 0x00, 0x02, 0x05, 0x05, 0x00, 0x03, 0x07, 0x01, 0x01
        /*0010*/ 	.byte	0x02, 0x03, 0x01, 0x00, 0x02, 0x06, 0x01, 0x00, 0x04, 0x0b, 0x08, 0x00, 0x09, 0x00, 0x00, 0x00
        /*0020*/ 	.byte	0x00, 0x00, 0x00, 0x00


//--------------------- .nv.info._ZN7cutlass13device_kernelINS_4conv6kernel13ConvUniversalINS1_16ConvProblemShapeILNS1_8OperatorE0ELi2EEENS1_10collective14CollectiveConvINS1_47MainloopSm100TmaUmmaWarpSpecializedImplicitGemmILS5_0ELi35ELi2ELi1ELi2EN4cute5tupleIJNSA_1CILi2EEENSC_ILi1EEESE_EEEEENSB_IJNSC_ILi128EEENSC_ILi64EEENSB_IJNSC_ILi32EEEEEEEEENS_6half_tESM_NSA_8TiledMMAINSA_8MMA_AtomIJNSA_26SM100_MMA_F16BF16_2x1SM_SSISM_SM_fLi128ELi64ELNSA_4UMMA5MajorE0ELSR_0ELNSQ_7ScaleInE0ELSS_0EEEEEENSA_6LayoutINSB_IJSE_SE_SE_EEENSB_IJNSC_ILi0EEESX_SX_EEEEENSB_IJNSA_10UnderscoreES10_S10_EEEEENS7_6detail27Sm100ImplicitGemmTileTraitsINSA_25SM100_TMA_2SM_LOAD_IM2COLENSA_14ComposedLayoutINSA_7SwizzleILi2ELi4ELi3EEENSA_18smem_ptr_flag_bitsILi16EEENSV_INSB_IJNSC_ILi8EEESJ_EEENSB_IJSJ_SE_EEEEEEEvEENS14_INSA_18SM100_TMA_2SM_LOADES1F_vEEEENS_8epilogue10collective18CollectiveEpilogueINS1K_23Sm100TmaWarpSpecializedILi3ELi2ELi16ELb1ELb0EEEJNSB_IJSI_SI_SK_EEENSB_IJNSV_ISI_SE_EENSV_INSB_IJNSC_ILi16EEESD_EEENSB_IJSE_SJ_EEEEEEEESM_NSB_IJNSB_IJlllEEESE_SX_EEESM_S1X_NS1K_6fusion15FusionCallbacksIS1O_NS1Y_17LinearCombinationISM_fSM_fLNS_15FloatRoundStyleE2EEES1P_S1V_JEEENSA_5SM1004TMEM4LOAD26SM100_TMEM_LOAD_32dp32b16xENSA_20SM90_TMA_LOAD_IM2COLENS16_INS17_ILi1ELi4ELi3EEES1A_NSV_INSB_IJS1B_S1R_EEENSB_IJS1R_SE_EEEEEEENSA_39AutoVectorizingCopyWithAssumedAlignmentILi128EEENSA_21SM90_TMA_STORE_IM2COLES2D_S2F_S2F_EEEvvEEEEvNT_6ParamsE --------------------------
	.section	.nv.info._ZN7cutlass13device_kernelINS_4conv6kernel13ConvUniversalINS1_16ConvProblemShapeILNS1_8OperatorE0ELi2EEENS1_10collective14CollectiveConvINS1_47MainloopSm100TmaUmmaWarpSpecializedImplicitGemmILS5_0ELi35ELi2ELi1ELi2EN4cute5tupleIJNSA_1CILi2EEENSC_ILi1EEESE_EEEEENSB_IJNSC_ILi128EEENSC_ILi64EEENSB_IJNSC_ILi32EEEEEEEEENS_6half_tESM_NSA_8TiledMMAINSA_8MMA_AtomIJNSA_26SM100_MMA_F16BF16_2x1SM_SSISM_SM_fLi128ELi64ELNSA_4UMMA5MajorE0ELSR_0ELNSQ_7ScaleInE0ELSS_0EEEEEENSA_6LayoutINSB_IJSE_SE_SE_EEENSB_IJNSC_ILi0EEESX_SX_EEEEENSB_IJNSA_10UnderscoreES10_S10_EEEEENS7_6detail27Sm100ImplicitGemmTileTraitsINSA_25SM100_TMA_2SM_LOAD_IM2COLENSA_14ComposedLayoutINSA_7SwizzleILi2ELi4ELi3EEENSA_18smem_ptr_flag_bitsILi16EEENSV_INSB_IJNSC_ILi8EEESJ_EEENSB_IJSJ_SE_EEEEEEEvEENS14_INSA_18SM100_TMA_2SM_LOADES1F_vEEEENS_8epilogue10collective18CollectiveEpilogueINS1K_23Sm100TmaWarpSpecializedILi3ELi2ELi16ELb1ELb0EEEJNSB_IJSI_SI_SK_EEENSB_IJNSV_ISI_SE_EENSV_INSB_IJNSC_ILi16EEESD_EEENSB_IJSE_SJ_EEEEEEEESM_NSB_IJNSB_IJlllEEESE_SX_EEESM_S1X_NS1K_6fusion15FusionCallbacksIS1O_NS1Y_17LinearCombinationISM_fSM_fLNS_15FloatRoundStyleE2EEES1P_S1V_JEEENSA_5SM1004TMEM4LOAD26SM100_TMEM_LOAD_32dp32b16xENSA_20SM90_TMA_LOAD_IM2COLENS16_INS17_ILi1ELi4ELi3EEES1A_NSV_INSB_IJS1B_S1R_EEENSB_IJS1R_SE_EEEEEEENSA_39AutoVectorizingCopyWithAssumedAlignmentILi128EEENSA_21SM90_TMA_STORE_IM2COLES2D_S2F_S2F_EEEvvEEEEvNT_6ParamsE,"",@"SHT_CUDA_INFO"
	.sectionflags	@""
	.align	4


	//----- nvinfo : EIATTR_CUDA_API_VERSION
	.align		4
        /*0000*/ 	.byte	0x04, 0x37
        /*0002*/ 	.short	(.L_31 - .L_30)
.L_30:
        /*0004*/ 	.word	0x00000082


	//----- nvinfo : EIATTR_KPARAM_INFO
	.align		4
.L_31:
        /*0008*/ 	.byte	0x04, 0x17
        /*000a*/ 	.short	(.L_33 - .L_32)
.L_32:
        /*000c*/ 	.word	0x00000000
        /*0010*/ 	.short	0x0000
        /*0012*/ 	.short	0x0000
        /*0014*/ 	.byte	0x00, 0xf0, 0x01, 0x20


	//----- nvinfo : EIATTR_AT_ENTRY_FRAGMENTS
	.align		4
.L_33:
        /*0018*/ 	.byte	0x04, 0x4f
        /*001a*/ 	.short	(.L_35 - .L_34)


	//   ....[0]....
.L_34:
        /*001c*/ 	.word	0x00000007


	//----- nvinfo : EIATTR_RESERVED_SMEM_USED
	.align		4
.L_35:
        /*0020*/ 	.byte	0x01, 0x41
	.zero		2


	//----- nvinfo : EIATTR_SPARSE_MMA_MASK
	.align		4
        /*0024*/ 	.byte	0x03, 0x50
        /*0026*/ 	.short	0x0000


	//----- nvinfo : EIATTR_TCGEN05_2CTA_USED
	.align		4
        /*0028*/ 	.byte	0x01, 0x52
	.zero		2


	//----- nvinfo : EIATTR_MAXREG_COUNT
	.align		4
        /*002c*/ 	.byte	0x03, 0x1b
        /*002e*/ 	.short	0x00ff


	//----- nvinfo : EIATTR_NUM_BARRIERS
	.align		4
        /*0030*/ 	.byte	0x02, 0x4c
        /*0032*/ 	.byte	0x07
	.zero		1


	//----- nvinfo : EIATTR_EXTERNS
	.align		4
        /*0034*/ 	.byte	0x04, 0x0f
        /*0036*/ 	.short	(.L_37 - .L_36)


	//   ....[0]....
	.align		4
.L_36:
        /*0038*/ 	.word	index@(__assertfail)


	//----- nvinfo : EIATTR_MERCURY_ISA_VERSION
	.align		4
.L_37:
        /*003c*/ 	.byte	0x03, 0x5f
        /*003e*/ 	.short	0x0101


	//----- nvinfo : EIATTR_INT_WARP_WIDE_INSTR_OFFSETS
	.align		4
        /*0040*/ 	.byte	0x04, 0x31
        /*0042*/ 	.short	(.L_39 - .L_38)


	//   ....[0]....
.L_38:
        /*0044*/ 	.word	0x00001040


	//   ....[1]....
        /*0048*/ 	.word	0x000010f0


	//   ....[2]....
        /*004c*/ 	.word	0x00005800


	//   ....[3]....
        /*0050*/ 	.word	0x00005820


	//   ....[4]....
        /*0054*/ 	.word	0x00005850


	//   ....[5]....
        /*0058*/ 	.word	0x000064b0


	//   ....[6]....
        /*005c*/ 	.word	0x00006610


	//   ....[7]....
        /*0060*/ 	.word	0x000066b0


	//   ....[8]....
        /*0064*/ 	.word	0x000067e0


	//   ....[9]....
        /*0068*/ 	.word	0x00006920


	//   ....[10]....
        /*006c*/ 	.word	0x000069a0


	//----- nvinfo : EIATTR_COOP_GROUP_MASK_REGIDS
	.align		4
.L_39:
        /*0070*/ 	.byte	0x04, 0x29
        /*0072*/ 	.short	(.L_41 - .L_40)


	//   ....[0]....
.L_40:
        /*0074*/ 	.word	0xffffffff


	//   ....[1]....
        /*0078*/ 	.word	0xffffffff


	//   ....[2]....
        /*007c*/ 	.word	0xffffffff


	//   ....[3]....
        /*0080*/ 	.word	0xffffffff


	//   ....[4]....
        /*0084*/ 	.word	0xffffffff


	//   ....[5]....
        /*0088*/ 	.word	0xffffffff


	//   ....[6]....
        /*008c*/ 	.word	0xffffffff


	//   ....[7]....
        /*0090*/ 	.word	0xffffffff


	//   ....[8]....
        /*0094*/ 	.word	0xffffffff


	//   ....[9]....
        /*0098*/ 	.word	0xffffffff


	//   ....[10]....
        /*009c*/ 	.word	0xffffffff


	//   ....[11]....
        /*00a0*/ 	.word	0xffffffff


	//   ....[12]....
        /*00a4*/ 	.word	0xffffffff


	//----- nvinfo : EIATTR_COOP_GROUP_INSTR_OFFSETS
	.align		4
.L_41:
        /*00a8*/ 	.byte	0x04, 0x28
        /*00aa*/ 	.short	(.L_43 - .L_42)


	//   ....[0]....
.L_42:
        /*00ac*/ 	.word	0x000000d0


	//   ....[1]....
        /*00b0*/ 	.word	0x00000540


	//   ....[2]....
        /*00b4*/ 	.word	0x00000af0


	//   ....[3]....
        /*00b8*/ 	.word	0x00000c70


	//   ....[4]....
        /*00bc*/ 	.word	0x00000d70


	//   ....[5]....
        /*00c0*/ 	.word	0x00000ec0


	//   ....[6]....
        /*00c4*/ 	.word	0x00001160


	//   ....[7]....
        /*00c8*/ 	.word	0x00002820


	//   ....[8]....
        /*00cc*/ 	.word	0x000047d0


	//   ....[9]....
        /*00d0*/ 	.word	0x00004ca0


	//   ....[10]....
        /*00d4*/ 	.word	0x00004cd0


	//   ....[11]....
        /*00d8*/ 	.word	0x00005710


	//   ....[12]....
        /*00dc*/ 	.word	0x00005920


	//----- nvinfo : EIATTR_VRC_CTA_INIT_COUNT
	.align		4
.L_43:
        /*00e0*/ 	.byte	0x02, 0x4a
        /*00e2*/ 	.byte	0x80
	.zero		1


	//----- nvinfo : EIATTR_SYSCALL_OFFSETS
	.align		4
        /*00e4*/ 	.byte	0x04, 0x46
        /*00e6*/ 	.short	(.L_45 - .L_44)


	//   ....[0]....
.L_44:
        /*00e8*/ 	.word	0x00007620


	//   ....[1]....
        /*00ec*/ 	.word	0x00007710


	//   ....[2]....
        /*00f0*/ 	.word	0x00008060


	//   ....[3]....
        /*00f4*/ 	.word	0x00008a20


	//----- nvinfo : EIATTR_MBARRIER_INSTR_OFFSETS
	.align		4
.L_45:
        /*00f8*/ 	.byte	0x04, 0x39
        /*00fa*/ 	.short	(.L_47 - .L_46)


	//   ....[0]....
.L_46:
        /*00fc*/ 	.word	0x00000670
        /*0100*/ 	.word	0x000000ff
        /*0104*/ 	.word	0x00000000
        /*0108*/ 	.short	0x0100
        /*010a*/ 	.byte	0x04
	.zero		1


	//   ....[1]....
        /*010c*/ 	.word	0x00000680
        /*0110*/ 	.word	0x000000ff
        /*0114*/ 	.word	0x00000118
        /*0118*/ 	.short	0x0100
        /*011a*/ 	.byte	0x04
	.zero		1


	//   ....[2]....
        /*011c*/ 	.word	0x00000690
        /*0120*/ 	.word	0x000000ff
        /*0124*/ 	.word	0x00000008
        /*0128*/ 	.short	0x0100
        /*012a*/ 	.byte	0x04
	.zero		1


	//   ....[3]....
        /*012c*/ 	.word	0x000006a0
        /*0130*/ 	.word	0x000000ff
        /*0134*/ 	.word	0x00000120
        /*0138*/ 	.short	0x0100
        /*013a*/ 	.byte	0x04
	.zero		1


	//   ....[4]....
        /*013c*/ 	.word	0x000006b0
        /*0140*/ 	.word	0x000000ff
        /*0144*/ 	.word	0x00000010
        /*0148*/ 	.short	0x0100
        /*014a*/ 	.byte	0x04
	.zero		1


	//   ....[5]....
        /*014c*/ 	.word	0x000006c0
        /*0150*/ 	.word	0x000000ff
        /*0154*/ 	.word	0x00000128
        /*0158*/ 	.short	0x0100
        /*015a*/ 	.byte	0x04
	.zero		1


	//   ....[6]....
        /*015c*/ 	.word	0x000006d0
        /*0160*/ 	.word	0x000000ff
        /*0164*/ 	.word	0x00000018
        /*0168*/ 	.short	0x0100
        /*016a*/ 	.byte	0x04
	.zero		1


	//   ....[7]....
        /*016c*/ 	.word	0x000006e0
        /*0170*/ 	.word	0x000000ff
        /*0174*/ 	.word	0x00000130
        /*0178*/ 	.short	0x0100
        /*017a*/ 	.byte	0x04
	.zero		1


	//   ....[8]....
        /*017c*/ 	.word	0x000006f0
        /*0180*/ 	.word	0x000000ff
        /*0184*/ 	.word	0x00000020
        /*0188*/ 	.short	0x0100
        /*018a*/ 	.byte	0x04
	.zero		1


	//   ....[9]....
        /*018c*/ 	.word	0x00000700
        /*0190*/ 	.word	0x000000ff
        /*0194*/ 	.word	0x00000138
        /*0198*/ 	.short	0x0100
        /*019a*/ 	.byte	0x04
	.zero		1


	//   ....[10]....
        /*019c*/ 	.word	0x00000710
        /*01a0*/ 	.word	0x000000ff
        /*01a4*/ 	.word	0x00000028
        /*01a8*/ 	.short	0x0100
        /*01aa*/ 	.byte	0x04
	.zero		1


	//   ....[11]....
        /*01ac*/ 	.word	0x00000720
        /*01b0*/ 	.word	0x000000ff
        /*01b4*/ 	.word	0x00000140
        /*01b8*/ 	.short	0x0100
        /*01ba*/ 	.byte	0x04
	.zero		1


	//   ....[12]....
        /*01bc*/ 	.word	0x00000730
        /*01c0*/ 	.word	0x000000ff
        /*01c4*/ 	.word	0x00000030
        /*01c8*/ 	.short	0x0100
        /*01ca*/ 	.byte	0x04
	.zero		1


	//   ....[13]....
        /*01cc*/ 	.word	0x00000740
        /*01d0*/ 	.word	0x000000ff
        /*01d4*/ 	.word	0x00000148
        /*01d8*/ 	.short	0x0100
        /*01da*/ 	.byte	0x04
	.zero		1


	//   ....[14]....
        /*01dc*/ 	.word	0x00000750
        /*01e0*/ 	.word	0x000000ff
        /*01e4*/ 	.word	0x00000038
        /*01e8*/ 	.short	0x0100
        /*01ea*/ 	.byte	0x04
	.zero		1


	//   ....[15]....
        /*01ec*/ 	.word	0x00000760
        /*01f0*/ 	.word	0x000000ff
        /*01f4*/ 	.word	0x00000150
        /*01f8*/ 	.short	0x0100
        /*01fa*/ 	.byte	0x04
	.zero		1


	//   ....[16]....
        /*01fc*/ 	.word	0x00000770
        /*0200*/ 	.word	0x000000ff
        /*0204*/ 	.word	0x00000040
        /*0208*/ 	.short	0x0100
        /*020a*/ 	.byte	0x04
	.zero		1


	//   ....[17]....
        /*020c*/ 	.word	0x00000780
        /*0210*/ 	.word	0x000000ff
        /*0214*/ 	.word	0x00000158
        /*0218*/ 	.short	0x0100
        /*021a*/ 	.byte	0x04
	.zero		1


	//   ....[18]....
        /*021c*/ 	.word	0x00000790
        /*0220*/ 	.word	0x000000ff
        /*0224*/ 	.word	0x00000048
        /*0228*/ 	.short	0x0100
        /*022a*/ 	.byte	0x04
	.zero		1


	//   ....[19]....
        /*022c*/ 	.word	0x000007a0
        /*0230*/ 	.word	0x000000ff
        /*0234*/ 	.word	0x00000160
        /*0238*/ 	.short	0x0100
        /*023a*/ 	.byte	0x04
	.zero		1


	//   ....[20]....
        /*023c*/ 	.word	0x000007b0
        /*0240*/ 	.word	0x000000ff
        /*0244*/ 	.word	0x00000050
        /*0248*/ 	.short	0x0100
        /*024a*/ 	.byte	0x04
	.zero		1


	//   ....[21]....
        /*024c*/ 	.word	0x000007c0
        /*0250*/ 	.word	0x000000ff
        /*0254*/ 	.word	0x00000168
        /*0258*/ 	.short	0x0100
        /*025a*/ 	.byte	0x04
	.zero		1


	//   ....[22]....
        /*025c*/ 	.word	0x000007d0
        /*0260*/ 	.word	0x000000ff
        /*0264*/ 	.word	0x00000058
        /*0268*/ 	.short	0x0100
        /*026a*/ 	.byte	0x04
	.zero		1


	//   ....[23]....
        /*026c*/ 	.word	0x000007e0
        /*0270*/ 	.word	0x000000ff
        /*0274*/ 	.word	0x00000170
        /*0278*/ 	.short	0x0100
        /*027a*/ 	.byte	0x04
	.zero		1


	//   ....[24]....
        /*027c*/ 	.word	0x000007f0
        /*0280*/ 	.word	0x000000ff
        /*0284*/ 	.word	0x00000060
        /*0288*/ 	.short	0x0100
        /*028a*/ 	.byte	0x04
	.zero		1


	//   ....[25]....
        /*028c*/ 	.word	0x00000800
        /*0290*/ 	.word	0x000000ff
        /*0294*/ 	.word	0x00000178
        /*0298*/ 	.short	0x0100
        /*029a*/ 	.byte	0x04
	.zero		1


	//   ....[26]....
        /*029c*/ 	.word	0x00000810
        /*02a0*/ 	.word	0x000000ff
        /*02a4*/ 	.word	0x00000068
        /*02a8*/ 	.short	0x0100
        /*02aa*/ 	.byte	0x04
	.zero		1


	//   ....[27]....
        /*02ac*/ 	.word	0x00000820
        /*02b0*/ 	.word	0x000000ff
        /*02b4*/ 	.word	0x00000180
        /*02b8*/ 	.short	0x0100
        /*02ba*/ 	.byte	0x04
	.zero		1


	//   ....[28]....
        /*02bc*/ 	.word	0x00000830
        /*02c0*/ 	.word	0x000000ff
        /*02c4*/ 	.word	0x00000070
        /*02c8*/ 	.short	0x0100
        /*02ca*/ 	.byte	0x04
	.zero		1


	//   ....[29]....
        /*02cc*/ 	.word	0x00000840
        /*02d0*/ 	.word	0x000000ff
        /*02d4*/ 	.word	0x00000188
        /*02d8*/ 	.short	0x0100
        /*02da*/ 	.byte	0x04
	.zero		1


	//   ....[30]....
        /*02dc*/ 	.word	0x00000850
        /*02e0*/ 	.word	0x000000ff
        /*02e4*/ 	.word	0x00000078
        /*02e8*/ 	.short	0x0100
        /*02ea*/ 	.byte	0x04
	.zero		1


	//   ....[31]....
        /*02ec*/ 	.word	0x00000860
        /*02f0*/ 	.word	0x000000ff
        /*02f4*/ 	.word	0x00000190
        /*02f8*/ 	.short	0x0100
        /*02fa*/ 	.byte	0x04
	.zero		1


	//   ....[32]....
        /*02fc*/ 	.word	0x00000870
        /*0300*/ 	.word	0x000000ff
        /*0304*/ 	.word	0x00000080
        /*0308*/ 	.short	0x0100
        /*030a*/ 	.byte	0x04
	.zero		1


	//   ....[33]....
        /*030c*/ 	.word	0x00000880
        /*0310*/ 	.word	0x000000ff
        /*0314*/ 	.word	0x00000198
        /*0318*/ 	.short	0x0100
        /*031a*/ 	.byte	0x04
	.zero		1


	//   ....[34]....
        /*031c*/ 	.word	0x00000890
        /*0320*/ 	.word	0x000000ff
        /*0324*/ 	.word	0x00000088
        /*0328*/ 	.short	0x0100
        /*032a*/ 	.byte	0x04
	.zero		1


	//   ....[35]....
        /*032c*/ 	.word	0x000008a0
        /*0330*/ 	.word	0x000000ff
        /*0334*/ 	.word	0x000001a0
        /*0338*/ 	.short	0x0100
        /*033a*/ 	.byte	0x04
	.zero		1


	//   ....[36]....
        /*033c*/ 	.word	0x000008b0
        /*0340*/ 	.word	0x000000ff
        /*0344*/ 	.word	0x00000090
        /*0348*/ 	.short	0x0100
        /*034a*/ 	.byte	0x04
	.zero		1


	//   ....[37]....
        /*034c*/ 	.word	0x000008c0
        /*0350*/ 	.word	0x000000ff
        /*0354*/ 	.word	0x000001a8
        /*0358*/ 	.short	0x0100
        /*035a*/ 	.byte	0x04
	.zero		1


	//   ....[38]....
        /*035c*/ 	.word	0x000008d0
        /*0360*/ 	.word	0x000000ff
        /*0364*/ 	.word	0x00000098
        /*0368*/ 	.short	0x0100
        /*036a*/ 	.byte	0x04
	.zero		1


	//   ....[39]....
        /*036c*/ 	.word	0x000008e0
        /*0370*/ 	.word	0x000000ff
        /*0374*/ 	.word	0x000001b0
        /*0378*/ 	.short	0x0100
        /*037a*/ 	.byte	0x04
	.zero		1


	//   ....[40]....
        /*037c*/ 	.word	0x000008f0
        /*0380*/ 	.word	0x000000ff
        /*0384*/ 	.word	0x000000a0
        /*0388*/ 	.short	0x0100
        /*038a*/ 	.byte	0x04
	.zero		1


	//   ....[41]....
        /*038c*/ 	.word	0x00000900
        /*0390*/ 	.word	0x000000ff
        /*0394*/ 	.word	0x000001b8
        /*0398*/ 	.short	0x0100
        /*039a*/ 	.byte	0x04
	.zero		1


	//   ....[42]....
        /*039c*/ 	.word	0x00000910
        /*03a0*/ 	.word	0x000000ff
        /*03a4*/ 	.word	0x000000a8
        /*03a8*/ 	.short	0x0100
        /*03aa*/ 	.byte	0x04
	.zero		1


	//   ....[43]....
        /*03ac*/ 	.word	0x00000920
        /*03b0*/ 	.word	0x000000ff
        /*03b4*/ 	.word	0x000001c0
        /*03b8*/ 	.short	0x0100
        /*03ba*/ 	.byte	0x04
	.zero		1


	//   ....[44]....
        /*03bc*/ 	.word	0x00000930
        /*03c0*/ 	.word	0x000000ff
        /*03c4*/ 	.word	0x000000b0
        /*03c8*/ 	.short	0x0100
        /*03ca*/ 	.byte	0x04
	.zero		1


	//   ....[45]....
        /*03cc*/ 	.word	0x00000940
        /*03d0*/ 	.word	0x000000ff
        /*03d4*/ 	.word	0x000001c8
        /*03d8*/ 	.short	0x0100
        /*03da*/ 	.byte	0x04
	.zero		1


	//   ....[46]....
        /*03dc*/ 	.word	0x00000950
        /*03e0*/ 	.word	0x000000ff
        /*03e4*/ 	.word	0x000000b8
        /*03e8*/ 	.short	0x0100
        /*03ea*/ 	.byte	0x04
	.zero		1


	//   ....[47]....
        /*03ec*/ 	.word	0x00000960
        /*03f0*/ 	.word	0x000000ff
        /*03f4*/ 	.word	0x000001d0
        /*03f8*/ 	.short	0x0100
        /*03fa*/ 	.byte	0x04
	.zero		1


	//   ....[48]....
        /*03fc*/ 	.word	0x00000970
        /*0400*/ 	.word	0x000000ff
        /*0404*/ 	.word	0x000000c0
        /*0408*/ 	.short	0x0100
        /*040a*/ 	.byte	0x04
	.zero		1


	//   ....[49]....
        /*040c*/ 	.word	0x00000980
        /*0410*/ 	.word	0x000000ff
        /*0414*/ 	.word	0x000001d8
        /*0418*/ 	.short	0x0100
        /*041a*/ 	.byte	0x04
	.zero		1


	//   ....[50]....
        /*041c*/ 	.word	0x00000990
        /*0420*/ 	.word	0x000000ff
        /*0424*/ 	.word	0x000000c8
        /*0428*/ 	.short	0x0100
        /*042a*/ 	.byte	0x04
	.zero		1


	//   ....[51]....
        /*042c*/ 	.word	0x000009a0
        /*0430*/ 	.word	0x000000ff
        /*0434*/ 	.word	0x000001e0
        /*0438*/ 	.short	0x0100
        /*043a*/ 	.byte	0x04
	.zero		1


	//   ....[52]....
        /*043c*/ 	.word	0x000009b0
        /*0440*/ 	.word	0x000000ff
        /*0444*/ 	.word	0x000000d0
        /*0448*/ 	.short	0x0100
        /*044a*/ 	.byte	0x04
	.zero		1


	//   ....[53]....
        /*044c*/ 	.word	0x000009c0
        /*0450*/ 	.word	0x000000ff
        /*0454*/ 	.word	0x000001e8
        /*0458*/ 	.short	0x0100
        /*045a*/ 	.byte	0x04
	.zero		1


	//   ....[54]....
        /*045c*/ 	.word	0x000009d0
        /*0460*/ 	.word	0x000000ff
        /*0464*/ 	.word	0x000000d8
        /*0468*/ 	.short	0x0100
        /*046a*/ 	.byte	0x04
	.zero		1


	//   ....[55]....
        /*046c*/ 	.word	0x000009e0
        /*0470*/ 	.word	0x000000ff
        /*0474*/ 	.word	0x000001f0
        /*0478*/ 	.short	0x0100
        /*047a*/ 	.byte	0x04
	.zero		1


	//   ....[56]....
        /*047c*/ 	.word	0x000009f0
        /*0480*/ 	.word	0x000000ff
        /*0484*/ 	.word	0x000000e0
        /*0488*/ 	.short	0x0100
        /*048a*/ 	.byte	0x04
	.zero		1


	//   ....[57]....
        /*048c*/ 	.word	0x00000a00
        /*0490*/ 	.word	0x000000ff
        /*0494*/ 	.word	0x000001f8
        /*0498*/ 	.short	0x0100
        /*049a*/ 	.byte	0x04
	.zero		1


	//   ....[58]....
        /*049c*/ 	.word	0x00000a10
        /*04a0*/ 	.word	0x000000ff
        /*04a4*/ 	.word	0x000000e8
        /*04a8*/ 	.short	0x0100
        /*04aa*/ 	.byte	0x04
	.zero		1


	//   ....[59]....
        /*04ac*/ 	.word	0x00000a20
        /*04b0*/ 	.word	0x000000ff
        /*04b4*/ 	.word	0x00000200
        /*04b8*/ 	.short	0x0100
        /*04ba*/ 	.byte	0x04
	.zero		1


	//   ....[60]....
        /*04bc*/ 	.word	0x00000a30
        /*04c0*/ 	.word	0x000000ff
        /*04c4*/ 	.word	0x000000f0
        /*04c8*/ 	.short	0x0100
        /*04ca*/ 	.byte	0x04
	.zero		1


	//   ....[61]....
        /*04cc*/ 	.word	0x00000a40
        /*04d0*/ 	.word	0x000000ff
        /*04d4*/ 	.word	0x00000208
        /*04d8*/ 	.short	0x0100
        /*04da*/ 	.byte	0x04
	.zero		1


	//   ....[62]....
        /*04dc*/ 	.word	0x00000a50
        /*04e0*/ 	.word	0x000000ff
        /*04e4*/ 	.word	0x000000f8
        /*04e8*/ 	.short	0x0100
        /*04ea*/ 	.byte	0x04
	.zero		1


	//   ....[63]....
        /*04ec*/ 	.word	0x00000a60
        /*04f0*/ 	.word	0x000000ff
        /*04f4*/ 	.word	0x00000210
        /*04f8*/ 	.short	0x0100
        /*04fa*/ 	.byte	0x04
	.zero		1


	//   ....[64]....
        /*04fc*/ 	.word	0x00000a70
        /*0500*/ 	.word	0x000000ff
        /*0504*/ 	.word	0x00000100
        /*0508*/ 	.short	0x0100
        /*050a*/ 	.byte	0x04
	.zero		1


	//   ....[65]....
        /*050c*/ 	.word	0x00000a80
        /*0510*/ 	.word	0x000000ff
        /*0514*/ 	.word	0x00000218
        /*0518*/ 	.short	0x0100
        /*051a*/ 	.byte	0x04
	.zero		1


	//   ....[66]....
        /*051c*/ 	.word	0x00000a90
        /*0520*/ 	.word	0x000000ff
        /*0524*/ 	.word	0x00000108
        /*0528*/ 	.short	0x0100
        /*052a*/ 	.byte	0x04
	.zero		1


	//   ....[67]....
        /*052c*/ 	.word	0x00000aa0
        /*0530*/ 	.word	0x000000ff
        /*0534*/ 	.word	0x00000220
        /*0538*/ 	.short	0x0100
        /*053a*/ 	.byte	0x04
	.zero		1


	//   ....[68]....
        /*053c*/ 	.word	0x00000ab0
        /*0540*/ 	.word	0x000000ff
        /*0544*/ 	.word	0x00000110
        /*0548*/ 	.short	0x0100
        /*054a*/ 	.byte	0x04
	.zero		1


	//   ....[69]....
        /*054c*/ 	.word	0x00000ac0
        /*0550*/ 	.word	0x000000ff
        /*0554*/ 	.word	0x00000228
        /*0558*/ 	.short	0x0100
        /*055a*/ 	.byte	0x04
	.zero		1


	//   ....[70]....
        /*055c*/ 	.word	0x00000c00
        /*0560*/ 	.word	0x000000ff
        /*0564*/ 	.word	0x00000230
        /*0568*/ 	.short	0x0100
        /*056a*/ 	.byte	0x04
	.zero		1


	//   ....[71]....
        /*056c*/ 	.word	0x00000c10
        /*0570*/ 	.word	0x000000ff
        /*0574*/ 	.word	0x00000248
        /*0578*/ 	.short	0x0100
        /*057a*/ 	.byte	0x04
	.zero		1


	//   ....[72]....
        /*057c*/ 	.word	0x00000c20
        /*0580*/ 	.word	0x000000ff
        /*0584*/ 	.word	0x00000238
        /*0588*/ 	.short	0x0100
        /*058a*/ 	.byte	0x04
	.zero		1


	//   ....[73]....
        /*058c*/ 	.word	0x00000c30
        /*0590*/ 	.word	0x000000ff
        /*0594*/ 	.word	0x00000250
        /*0598*/ 	.short	0x0100
        /*059a*/ 	.byte	0x04
	.zero		1


	//   ....[74]....
        /*059c*/ 	.word	0x00000c40
        /*05a0*/ 	.word	0x000000ff
        /*05a4*/ 	.word	0x00000240
        /*05a8*/ 	.short	0x0100
        /*05aa*/ 	.byte	0x04
	.zero		1


	//   ....[75]....
        /*05ac*/ 	.word	0x00000c50
        /*05b0*/ 	.word	0x000000ff
        /*05b4*/ 	.word	0x00000258
        /*05b8*/ 	.short	0x0100
        /*05ba*/ 	.byte	0x04
	.zero		1


	//   ....[76]....
        /*05bc*/ 	.word	0x00000d40
        /*05c0*/ 	.word	0x000000ff
        /*05c4*/ 	.word	0x00000260
        /*05c8*/ 	.short	0x0100
        /*05ca*/ 	.byte	0x04
	.zero		1


	//   ....[77]....
        /*05cc*/ 	.word	0x00000d50
        /*05d0*/ 	.word	0x000000ff
        /*05d4*/ 	.word	0x00000268
        /*05d8*/ 	.short	0x0100
        /*05da*/ 	.byte	0x04
	.zero		1


	//   ....[78]....
        /*05dc*/ 	.word	0x00000e90
        /*05e0*/ 	.word	0x000000ff
        /*05e4*/ 	.word	0x00000270
        /*05e8*/ 	.short	0x0100
        /*05ea*/ 	.byte	0x06
	.zero		1


	//   ....[79]....
        /*05ec*/ 	.word	0x00000ea0
        /*05f0*/ 	.word	0x000000ff
        /*05f4*/ 	.word	0x00000278
        /*05f8*/ 	.short	0x0100
        /*05fa*/ 	.byte	0x06
	.zero		1


	//   ....[80]....
        /*05fc*/ 	.word	0x00000fe0
        /*0600*/ 	.word	0x000000ff
        /*0604*/ 	.word	0x00000280
        /*0608*/ 	.short	0x0100
        /*060a*/ 	.byte	0x04
	.zero		1


	//   ....[81]....
        /*060c*/ 	.word	0x00000ff0
        /*0610*/ 	.word	0x000000ff
        /*0614*/ 	.word	0x00000290
        /*0618*/ 	.short	0x0100
        /*061a*/ 	.byte	0x04
	.zero		1


	//   ....[82]....
        /*061c*/ 	.word	0x00001000
        /*0620*/ 	.word	0x000000ff
        /*0624*/ 	.word	0x00000288
        /*0628*/ 	.short	0x0100
        /*062a*/ 	.byte	0x04
	.zero		1


	//   ....[83]....
        /*062c*/ 	.word	0x00001010
        /*0630*/ 	.word	0x000000ff
        /*0634*/ 	.word	0x00000298
        /*0638*/ 	.short	0x0100
        /*063a*/ 	.byte	0x04
	.zero		1


	//   ....[84]....
        /*063c*/ 	.word	0x00001110
        /*0640*/ 	.word	0x000000ff
        /*0644*/ 	.word	0x000002a0
        /*0648*/ 	.short	0x0100
        /*064a*/ 	.byte	0x06
	.zero		1


	//   ....[85]....
        /*064c*/ 	.word	0x00001c50
        /*0650*/ 	.word	0x000000ff
        /*0654*/ 	.word	0x00000118
        /*0658*/ 	.short	0x010a
        /*065a*/ 	.byte	0x04
	.zero		1


	//   ....[86]....
        /*065c*/ 	.word	0x00001ed0
        /*0660*/ 	.word	0x000000ff
        /*0664*/ 	.word	0x00000118
        /*0668*/ 	.short	0x010a
        /*066a*/ 	.byte	0x09
	.zero		1


	//   ....[87]....
        /*066c*/ 	.word	0x00002080
        /*0670*/ 	.word	0x000000ff
        /*0674*/ 	.word	0x00000118
        /*0678*/ 	.short	0x010a
        /*067a*/ 	.byte	0x07
	.zero		1


	//   ....[88]....
        /*067c*/ 	.word	0x00002250
        /*0680*/ 	.word	0x000000ff
        /*0684*/ 	.word	0x00000268
        /*0688*/ 	.short	0x0101
        /*068a*/ 	.byte	0x19
	.zero		1


	//   ....[89]....
        /*068c*/ 	.word	0x00002280
        /*0690*/ 	.word	0x000000ff
        /*0694*/ 	.word	0x00000118
        /*0698*/ 	.short	0x010a
        /*069a*/ 	.byte	0x04
	.zero		1


	//   ....[90]....
        /*069c*/ 	.word	0x000024a0
        /*06a0*/ 	.word	0x000000ff
        /*06a4*/ 	.word	0x00000118
        /*06a8*/ 	.short	0x010a
        /*06aa*/ 	.byte	0x09
	.zero		1


	//   ....[91]....
        /*06ac*/ 	.word	0x00002650
        /*06b0*/ 	.word	0x000000ff
        /*06b4*/ 	.word	0x00000118
        /*06b8*/ 	.short	0x010a
        /*06ba*/ 	.byte	0x07
	.zero		1


	//   ....[92]....
        /*06bc*/ 	.word	0x00002830
        /*06c0*/ 	.word	0x000000ff
        /*06c4*/ 	.word	0x00000270
        /*06c8*/ 	.short	0x010a
        /*06ca*/ 	.byte	0x19
	.zero		1


	//   ....[93]....
        /*06cc*/ 	.word	0x000028f0
        /*06d0*/ 	.word	0x000000ff
        /*06d4*/ 	.word	0x00000000
        /*06d8*/ 	.short	0x0101
        /*06da*/ 	.byte	0x04
	.zero		1


	//   ....[94]....
        /*06dc*/ 	.word	0x00002ef0
        /*06e0*/ 	.word	0x000000ff
        /*06e4*/ 	.word	0x00000000
        /*06e8*/ 	.short	0x010a
        /*06ea*/ 	.byte	0x04
	.zero		1


	//   ....[95]....
        /*06ec*/ 	.word	0x00002f90
        /*06f0*/ 	.word	0x000000ff
        /*06f4*/ 	.word	0x00000000
        /*06f8*/ 	.short	0x010a
        /*06fa*/ 	.byte	0x05
	.zero		1


	//   ....[96]....
        /*06fc*/ 	.word	0x00003030
        /*0700*/ 	.word	0x000000ff
        /*0704*/ 	.word	0x00000000
        /*0708*/ 	.short	0x010a
        /*070a*/ 	.byte	0x05
	.zero		1


	//   ....[97]....
        /*070c*/ 	.word	0x000030d0
        /*0710*/ 	.word	0x000000ff
        /*0714*/ 	.word	0x00000000
        /*0718*/ 	.short	0x010a
        /*071a*/ 	.byte	0x05
	.zero		1


	//   ....[98]....
        /*071c*/ 	.word	0x00003170
        /*0720*/ 	.word	0x000000ff
        /*0724*/ 	.word	0x00000000
        /*0728*/ 	.short	0x010a
        /*072a*/ 	.byte	0x05
	.zero		1


	//   ....[99]....
        /*072c*/ 	.word	0x00003210
        /*0730*/ 	.word	0x000000ff
        /*0734*/ 	.word	0x00000000
        /*0738*/ 	.short	0x010a
        /*073a*/ 	.byte	0x05
	.zero		1


	//   ....[100]....
        /*073c*/ 	.word	0x000032b0
        /*0740*/ 	.word	0x000000ff
        /*0744*/ 	.word	0x00000000
        /*0748*/ 	.short	0x010a
        /*074a*/ 	.byte	0x05
	.zero		1


	//   ....[101]....
        /*074c*/ 	.word	0x00003350
        /*0750*/ 	.word	0x000000ff
        /*0754*/ 	.word	0x00000000
        /*0758*/ 	.short	0x010a
        /*075a*/ 	.byte	0x05
	.zero		1


	//   ....[102]....
        /*075c*/ 	.word	0x000033f0
        /*0760*/ 	.word	0x000000ff
        /*0764*/ 	.word	0x00000000
        /*0768*/ 	.short	0x010a
        /*076a*/ 	.byte	0x05
	.zero		1


	//   ....[103]....
        /*076c*/ 	.word	0x00003490
        /*0770*/ 	.word	0x000000ff
        /*0774*/ 	.word	0x00000000
        /*0778*/ 	.short	0x010a
        /*077a*/ 	.byte	0x05
	.zero		1


	//   ....[104]....
        /*077c*/ 	.word	0x00003530
        /*0780*/ 	.word	0x000000ff
        /*0784*/ 	.word	0x00000000
        /*0788*/ 	.short	0x010a
        /*078a*/ 	.byte	0x05
	.zero		1


	//   ....[105]....
        /*078c*/ 	.word	0x000035d0
        /*0790*/ 	.word	0x000000ff
        /*0794*/ 	.word	0x00000000
        /*0798*/ 	.short	0x010a
        /*079a*/ 	.byte	0x05
	.zero		1


	//   ....[106]....
        /*079c*/ 	.word	0x00003670
        /*07a0*/ 	.word	0x000000ff
        /*07a4*/ 	.word	0x00000000
        /*07a8*/ 	.short	0x010a
        /*07aa*/ 	.byte	0x05
	.zero		1


	//   ....[107]....
        /*07ac*/ 	.word	0x00003710
        /*07b0*/ 	.word	0x000000ff
        /*07b4*/ 	.word	0x00000000
        /*07b8*/ 	.short	0x010a
        /*07ba*/ 	.byte	0x05
	.zero		1


	//   ....[108]....
        /*07bc*/ 	.word	0x000037b0
        /*07c0*/ 	.word	0x000000ff
        /*07c4*/ 	.word	0x00000000
        /*07c8*/ 	.short	0x010a
        /*07ca*/ 	.byte	0x05
	.zero		1


	//   ....[109]....
        /*07cc*/ 	.word	0x00003850
        /*07d0*/ 	.word	0x000000ff
        /*07d4*/ 	.word	0x00000000
        /*07d8*/ 	.short	0x010a
        /*07da*/ 	.byte	0x05
	.zero		1


	//   ....[110]....
        /*07dc*/ 	.word	0x000038f0
        /*07e0*/ 	.word	0x000000ff
        /*07e4*/ 	.word	0x00000000
        /*07e8*/ 	.short	0x010a
        /*07ea*/ 	.byte	0x05
	.zero		1


	//   ....[111]....
        /*07ec*/ 	.word	0x00003990
        /*07f0*/ 	.word	0x000000ff
        /*07f4*/ 	.word	0x00000000
        /*07f8*/ 	.short	0x010a
        /*07fa*/ 	.byte	0x05
	.zero		1


	//   ....[112]....
        /*07fc*/ 	.word	0x00003a30
        /*0800*/ 	.word	0x000000ff
        /*0804*/ 	.word	0x00000000
        /*0808*/ 	.short	0x010a
        /*080a*/ 	.byte	0x05
	.zero		1


	//   ....[113]....
        /*080c*/ 	.word	0x00003ad0
        /*0810*/ 	.word	0x000000ff
        /*0814*/ 	.word	0x00000000
        /*0818*/ 	.short	0x010a
        /*081a*/ 	.byte	0x05
	.zero		1


	//   ....[114]....
        /*081c*/ 	.word	0x00003b70
        /*0820*/ 	.word	0x000000ff
        /*0824*/ 	.word	0x00000000
        /*0828*/ 	.short	0x010a
        /*082a*/ 	.byte	0x05
	.zero		1


	//   ....[115]....
        /*082c*/ 	.word	0x00003c10
        /*0830*/ 	.word	0x000000ff
        /*0834*/ 	.word	0x00000000
        /*0838*/ 	.short	0x010a
        /*083a*/ 	.byte	0x05
	.zero		1


	//   ....[116]....
        /*083c*/ 	.word	0x00003cb0
        /*0840*/ 	.word	0x000000ff
        /*0844*/ 	.word	0x00000000
        /*0848*/ 	.short	0x010a
        /*084a*/ 	.byte	0x05
	.zero		1


	//   ....[117]....
        /*084c*/ 	.word	0x00003d50
        /*0850*/ 	.word	0x000000ff
        /*0854*/ 	.word	0x00000000
        /*0858*/ 	.short	0x010a
        /*085a*/ 	.byte	0x05
	.zero		1


	//   ....[118]....
        /*085c*/ 	.word	0x00003df0
        /*0860*/ 	.word	0x000000ff
        /*0864*/ 	.word	0x00000000
        /*0868*/ 	.short	0x010a
        /*086a*/ 	.byte	0x05
	.zero		1


	//   ....[119]....
        /*086c*/ 	.word	0x00003e90
        /*0870*/ 	.word	0x000000ff
        /*0874*/ 	.word	0x00000000
        /*0878*/ 	.short	0x010a
        /*087a*/ 	.byte	0x05
	.zero		1


	//   ....[120]....
        /*087c*/ 	.word	0x00003f30
        /*0880*/ 	.word	0x000000ff
        /*0884*/ 	.word	0x00000000
        /*0888*/ 	.short	0x010a
        /*088a*/ 	.byte	0x05
	.zero		1


	//   ....[121]....
        /*088c*/ 	.word	0x00003fd0
        /*0890*/ 	.word	0x000000ff
        /*0894*/ 	.word	0x00000000
        /*0898*/ 	.short	0x010a
        /*089a*/ 	.byte	0x05
	.zero		1


	//   ....[122]....
        /*089c*/ 	.word	0x00004070
        /*08a0*/ 	.word	0x000000ff
        /*08a4*/ 	.word	0x00000000
        /*08a8*/ 	.short	0x010a
        /*08aa*/ 	.byte	0x05
	.zero		1


	//   ....[123]....
        /*08ac*/ 	.word	0x00004110
        /*08b0*/ 	.word	0x000000ff
        /*08b4*/ 	.word	0x00000000
        /*08b8*/ 	.short	0x010a
        /*08ba*/ 	.byte	0x05
	.zero		1


	//   ....[124]....
        /*08bc*/ 	.word	0x000041b0
        /*08c0*/ 	.word	0x000000ff
        /*08c4*/ 	.word	0x00000000
        /*08c8*/ 	.short	0x010a
        /*08ca*/ 	.byte	0x05
	.zero		1


	//   ....[125]....
        /*08cc*/ 	.word	0x00004250
        /*08d0*/ 	.word	0x000000ff
        /*08d4*/ 	.word	0x00000000
        /*08d8*/ 	.short	0x010a
        /*08da*/ 	.byte	0x05
	.zero		1


	//   ....[126]....
        /*08dc*/ 	.word	0x000042f0
        /*08e0*/ 	.word	0x000000ff
        /*08e4*/ 	.word	0x00000000
        /*08e8*/ 	.short	0x010a
        /*08ea*/ 	.byte	0x05
	.zero		1


	//   ....[127]....
        /*08ec*/ 	.word	0x00004390
        /*08f0*/ 	.word	0x000000ff
        /*08f4*/ 	.word	0x00000000
        /*08f8*/ 	.short	0x010a
        /*08fa*/ 	.byte	0x05
	.zero		1


	//   ....[128]....
        /*08fc*/ 	.word	0x00004440
        /*0900*/ 	.word	0x00000000
        /*0904*/ 	.word	0x00000000
        /*0908*/ 	.short	0x010a
        /*090a*/ 	.byte	0xff
	.zero		1


	//   ....[129]....
        /*090c*/ 	.word	0x00004590
        /*0910*/ 	.word	0x000000ff
        /*0914*/ 	.word	0x00000278
        /*0918*/ 	.short	0x010a
        /*091a*/ 	.byte	0x04
	.zero		1


	//   ....[130]....
        /*091c*/ 	.word	0x00004630
        /*0920*/ 	.word	0x000000ff
        /*0924*/ 	.word	0x00000270
        /*0928*/ 	.short	0x010a
        /*092a*/ 	.byte	0x04
	.zero		1


	//   ....[131]....
        /*092c*/ 	.word	0x000046d0
        /*0930*/ 	.word	0x000000ff
        /*0934*/ 	.word	0x00000000
        /*0938*/ 	.short	0x0101
        /*093a*/ 	.byte	0x05
	.zero		1


	//   ....[132]....
        /*093c*/ 	.word	0x00004710
        /*0940*/ 	.word	0x000000ff
        /*0944*/ 	.word	0x00000278
        /*0948*/ 	.short	0x0106
        /*094a*/ 	.byte	0x04
	.zero		1


	//   ....[133]....
        /*094c*/ 	.word	0x00004750
        /*0950*/ 	.word	0x00000000
        /*0954*/ 	.word	0x00000278
        /*0958*/ 	.short	0x010a
        /*095a*/ 	.byte	0xff
	.zero		1


	//   ....[134]....
        /*095c*/ 	.word	0x000049a0
        /*0960*/ 	.word	0x000000ff
        /*0964*/ 	.word	0x00000008
        /*0968*/ 	.short	0x010a
        /*096a*/ 	.byte	0x05
	.zero		1


	//   ....[135]....
        /*096c*/ 	.word	0x000049c0
        /*0970*/ 	.word	0x000000ff
        /*0974*/ 	.word	0x00000008
        /*0978*/ 	.short	0x010a
        /*097a*/ 	.byte	0x05
	.zero		1


	//   ....[136]....
        /*097c*/ 	.word	0x00004b50
        /*0980*/ 	.word	0x000000ff
        /*0984*/ 	.word	0x00000008
        /*0988*/ 	.short	0x010a
        /*098a*/ 	.byte	0x05
	.zero		1


	//   ....[137]....
        /*098c*/ 	.word	0x00004b70
        /*0990*/ 	.word	0x000000ff
        /*0994*/ 	.word	0x00000008
        /*0998*/ 	.short	0x010a
        /*099a*/ 	.byte	0x05
	.zero		1


	//   ....[138]....
        /*099c*/ 	.word	0x00004c30
        /*09a0*/ 	.word	0x000000ff
        /*09a4*/ 	.word	0x00000000
        /*09a8*/ 	.short	0x0101
        /*09aa*/ 	.byte	0x04
	.zero		1


	//   ....[139]....
        /*09ac*/ 	.word	0x00004f80
        /*09b0*/ 	.word	0x000000ff
        /*09b4*/ 	.word	0x00000270
        /*09b8*/ 	.short	0x010a
        /*09ba*/ 	.byte	0x11
	.zero		1


	//   ....[140]....
        /*09bc*/ 	.word	0x00005020
        /*09c0*/ 	.word	0x000000ff
        /*09c4*/ 	.word	0x00000000
        /*09c8*/ 	.short	0x0101
        /*09ca*/ 	.byte	0x1d
	.zero		1


	//   ....[141]....
        /*09cc*/ 	.word	0x00005060
        /*09d0*/ 	.word	0x000000ff
        /*09d4*/ 	.word	0x00000290
        /*09d8*/ 	.short	0x010a
        /*09da*/ 	.byte	0x16
	.zero		1


	//   ....[142]....
        /*09dc*/ 	.word	0x00005110
        /*09e0*/ 	.word	0x000000ff
        /*09e4*/ 	.word	0x00000000
        /*09e8*/ 	.short	0x010a
        /*09ea*/ 	.byte	0x04
	.zero		1


	//   ....[143]....
        /*09ec*/ 	.word	0x00005150
        /*09f0*/ 	.word	0x000000ff
        /*09f4*/ 	.word	0x00000000
        /*09f8*/ 	.short	0x010a
        /*09fa*/ 	.byte	0x0a
	.zero		1


	//   ....[144]....
        /*09fc*/ 	.word	0x00005270
        /*0a00*/ 	.word	0x000000ff
        /*0a04*/ 	.word	0x00000000
        /*0a08*/ 	.short	0x010a
        /*0a0a*/ 	.byte	0x04
	.zero		1


	//   ....[145]....
        /*0a0c*/ 	.word	0x00005510
        /*0a10*/ 	.word	0x000000ff
        /*0a14*/ 	.word	0x00000000
        /*0a18*/ 	.short	0x010a
        /*0a1a*/ 	.byte	0x04
	.zero		1


	//   ....[146]....
        /*0a1c*/ 	.word	0x000055b0
        /*0a20*/ 	.word	0x00000000
        /*0a24*/ 	.word	0x00000000
        /*0a28*/ 	.short	0x010a
        /*0a2a*/ 	.byte	0xff
	.zero		1


	//   ....[147]....
        /*0a2c*/ 	.word	0x000055f0
        /*0a30*/ 	.word	0x00000000
        /*0a34*/ 	.word	0x00000000
        /*0a38*/ 	.short	0x010a
        /*0a3a*/ 	.byte	0xff
	.zero		1


	//   ....[148]....
        /*0a3c*/ 	.word	0x00005660
        /*0a40*/ 	.word	0x000000ff
        /*0a44*/ 	.word	0x00000000
        /*0a48*/ 	.short	0x0101
        /*0a4a*/ 	.byte	0x04
	.zero		1


	//   ....[149]....
        /*0a4c*/ 	.word	0x000056a0
        /*0a50*/ 	.word	0x000000ff
        /*0a54*/ 	.word	0x000002a0
        /*0a58*/ 	.short	0x010a
        /*0a5a*/ 	.byte	0x11
	.zero		1


	//   ....[150]....
        /*0a5c*/ 	.word	0x00005700
        /*0a60*/ 	.word	0x000000ff
        /*0a64*/ 	.word	0x00000000
        /*0a68*/ 	.short	0x0101
        /*0a6a*/ 	.byte	0x04
	.zero		1


	//   ....[151]....
        /*0a6c*/ 	.word	0x00005be0
        /*0a70*/ 	.word	0x000000ff
        /*0a74*/ 	.word	0x00000270
        /*0a78*/ 	.short	0x010a
        /*0a7a*/ 	.byte	0x1f
	.zero		1


	//   ....[152]....
        /*0a7c*/ 	.word	0x00005c80
        /*0a80*/ 	.word	0x000000ff
        /*0a84*/ 	.word	0x00000000
        /*0a88*/ 	.short	0x0101
        /*0a8a*/ 	.byte	0x2d
	.zero		1


	//   ....[153]....
        /*0a8c*/ 	.word	0x000061c0
        /*0a90*/ 	.word	0x000000ff
        /*0a94*/ 	.word	0x00000268
        /*0a98*/ 	.short	0x010a
        /*0a9a*/ 	.byte	0x1f
	.zero		1


	//   ....[154]....
        /*0a9c*/ 	.word	0x000063b0
        /*0aa0*/ 	.word	0x000000ff
        /*0aa4*/ 	.word	0x00000248
        /*0aa8*/ 	.short	0x010a
        /*0aaa*/ 	.byte	0x07
	.zero		1


	//   ....[155]....
        /*0aac*/ 	.word	0x000066d0
        /*0ab0*/ 	.word	0x000000ff
        /*0ab4*/ 	.word	0x00000230
        /*0ab8*/ 	.short	0x010b
        /*0aba*/ 	.byte	0x07
	.zero		1


	//   ....[156]....
        /*0abc*/ 	.word	0x00006700
        /*0ac0*/ 	.word	0x000000ff
        /*0ac4*/ 	.word	0x00000000
        /*0ac8*/ 	.short	0x0101
        /*0aca*/ 	.byte	0x04
	.zero		1


	//   ....[157]....
        /*0acc*/ 	.word	0x00006710
        /*0ad0*/ 	.word	0x000000ff
        /*0ad4*/ 	.word	0x00000248
        /*0ad8*/ 	.short	0x010a
        /*0ada*/ 	.byte	0x05
	.zero		1


	//   ....[158]....
        /*0adc*/ 	.word	0x000069c0
        /*0ae0*/ 	.word	0x000000ff
        /*0ae4*/ 	.word	0x00000230
        /*0ae8*/ 	.short	0x010b
        /*0aea*/ 	.byte	0x05
	.zero		1


	//   ....[159]....
        /*0aec*/ 	.word	0x000069d0
        /*0af0*/ 	.word	0x000000ff
        /*0af4*/ 	.word	0x00000000
        /*0af8*/ 	.short	0x0101
        /*0afa*/ 	.byte	0x04
	.zero		1


	//   ....[160]....
        /*0afc*/ 	.word	0x00006a30
        /*0b00*/ 	.word	0x000000ff
        /*0b04*/ 	.word	0x00000000
        /*0b08*/ 	.short	0x010a
        /*0b0a*/ 	.byte	0x04
	.zero		1


	//   ....[161]....
        /*0b0c*/ 	.word	0x00006ac0
        /*0b10*/ 	.word	0x000000ff
        /*0b14*/ 	.word	0x00000000
        /*0b18*/ 	.short	0x010a
        /*0b1a*/ 	.byte	0x05
	.zero		1


	//   ....[162]....
        /*0b1c*/ 	.word	0x00006b60
        /*0b20*/ 	.word	0x00000000
        /*0b24*/ 	.word	0x00000000
        /*0b28*/ 	.short	0x010a
        /*0b2a*/ 	.byte	0xff
	.zero		1


	//   ....[163]....
        /*0b2c*/ 	.word	0x00006ec0
        /*0b30*/ 	.word	0x000000ff
        /*0b34*/ 	.word	0x00000270
        /*0b38*/ 	.short	0x010a
        /*0b3a*/ 	.byte	0x2d
	.zero		1


	//   ....[164]....
        /*0b3c*/ 	.word	0x00006f90
        /*0b40*/ 	.word	0x000000ff
        /*0b44*/ 	.word	0x00000000
        /*0b48*/ 	.short	0x0101
        /*0b4a*/ 	.byte	0x04
	.zero		1


	//   ....[165]....
        /*0b4c*/ 	.word	0x00007bd0
        /*0b50*/ 	.word	0x00000000
        /*0b54*/ 	.word	0x00000230
        /*0b58*/ 	.short	0x010a
        /*0b5a*/ 	.byte	0xff
	.zero		1


	//   ....[166]....
        /*0b5c*/ 	.word	0x00007d20
        /*0b60*/ 	.word	0x0000003b
        /*0b64*/ 	.word	0x00000280
        /*0b68*/ 	.short	0x010a
        /*0b6a*/ 	.byte	0xff
	.zero		1


	//   ....[167]....
        /*0b6c*/ 	.word	0x00007e30
        /*0b70*/ 	.word	0x00000000
        /*0b74*/ 	.word	0x00000230
        /*0b78*/ 	.short	0x010a
        /*0b7a*/ 	.byte	0xff
	.zero		1


	//   ....[168]....
        /*0b7c*/ 	.word	0x00007f40
        /*0b80*/ 	.word	0x0000003b
        /*0b84*/ 	.word	0x00000280
        /*0b88*/ 	.short	0x010a
        /*0b8a*/ 	.byte	0xff
	.zero		1


	//   ....[169]....
        /*0b8c*/ 	.word	0x00008790
        /*0b90*/ 	.word	0x00000000
        /*0b94*/ 	.word	0x00000000
        /*0b98*/ 	.short	0x0101
        /*0b9a*/ 	.byte	0xff
	.zero		1


	//   ....[170]....
        /*0b9c*/ 	.word	0x000087a0
        /*0ba0*/ 	.word	0x00000003
        /*0ba4*/ 	.word	0x00000230
        /*0ba8*/ 	.short	0x010a
        /*0baa*/ 	.byte	0xff
	.zero		1


	//   ....[171]....
        /*0bac*/ 	.word	0x00008860
        /*0bb0*/ 	.word	0x00000003
        /*0bb4*/ 	.word	0x00000230
        /*0bb8*/ 	.short	0x010a
        /*0bba*/ 	.byte	0xff
	.zero		1


	//   ....[172]....
        /*0bbc*/ 	.word	0x00008b10
        /*0bc0*/ 	.word	0x0000003b
        /*0bc4*/ 	.word	0x00000000
        /*0bc8*/ 	.short	0x0101
        /*0bca*/ 	.byte	0xff
	.zero		1


	//   ....[173]....
        /*0bcc*/ 	.word	0x000091a0
        /*0bd0*/ 	.word	0x00000000
        /*0bd4*/ 	.word	0x00000000
        /*0bd8*/ 	.short	0x0101
        /*0bda*/ 	.byte	0xff
	.zero		1


	//   ....[174]....
        /*0bdc*/ 	.word	0x00009420
        /*0be0*/ 	.word	0x000000ff
        /*0be4*/ 	.word	0x00000000
        /*0be8*/ 	.short	0x0101
        /*0bea*/ 	.byte	0x04
	.zero		1


	//   ....[175]....
        /*0bec*/ 	.word	0x00009450
        /*0bf0*/ 	.word	0x00000000
        /*0bf4*/ 	.word	0x00000118
        /*0bf8*/ 	.short	0x010a
        /*0bfa*/ 	.byte	0xff
	.zero		1


	//   ....[176]....
        /*0bfc*/ 	.word	0x000094b0
        /*0c00*/ 	.word	0x00000000
        /*0c04*/ 	.word	0x00000118
        /*0c08*/ 	.short	0x010a
        /*0c0a*/ 	.byte	0xff
	.zero		1


	//   ....[177]....
        /*0c0c*/ 	.word	0x00009510
        /*0c10*/ 	.word	0x00000000
        /*0c14*/ 	.word	0x00000270
        /*0c18*/ 	.short	0x010a
        /*0c1a*/ 	.byte	0xff
	.zero		1


	//   ....[178]....
        /*0c1c*/ 	.word	0x00009570
        /*0c20*/ 	.word	0x00000000
        /*0c24*/ 	.word	0x00000000
        /*0c28*/ 	.short	0x010a
        /*0c2a*/ 	.byte	0xff
	.zero		1


	//   ....[179]....
        /*0c2c*/ 	.word	0x000095d0
        /*0c30*/ 	.word	0x00000000
        /*0c34*/ 	.word	0x00000000
        /*0c38*/ 	.short	0x010a
        /*0c3a*/ 	.byte	0xff
	.zero		1


	//   ....[180]....
        /*0c3c*/ 	.word	0x00009630
        /*0c40*/ 	.word	0x00000000
        /*0c44*/ 	.word	0x00000000
        /*0c48*/ 	.short	0x010a
        /*0c4a*/ 	.byte	0xff
	.zero		1


	//   ....[181]....
        /*0c4c*/ 	.word	0x00009690
        /*0c50*/ 	.word	0x00000000
        /*0c54*/ 	.word	0x00000000
        /*0c58*/ 	.short	0x010a
        /*0c5a*/ 	.byte	0xff
	.zero		1


	//   ....[182]....
        /*0c5c*/ 	.word	0x000096f0
        /*0c60*/ 	.word	0x00000000
        /*0c64*/ 	.word	0x00000000
        /*0c68*/ 	.short	0x010a
        /*0c6a*/ 	.byte	0xff
	.zero		1


	//   ....[183]....
        /*0c6c*/ 	.word	0x00009750
        /*0c70*/ 	.word	0x00000000
        /*0c74*/ 	.word	0x00000000
        /*0c78*/ 	.short	0x010a
        /*0c7a*/ 	.byte	0xff
	.zero		1


	//   ....[184]....
        /*0c7c*/ 	.word	0x000097b0
        /*0c80*/ 	.word	0x00000000
        /*0c84*/ 	.word	0x00000000
        /*0c88*/ 	.short	0x010a
        /*0c8a*/ 	.byte	0xff
	.zero		1


	//   ....[185]....
        /*0c8c*/ 	.word	0x00009810
        /*0c90*/ 	.word	0x00000000
        /*0c94*/ 	.word	0x00000000
        /*0c98*/ 	.short	0x010a
        /*0c9a*/ 	.byte	0xff
	.zero		1


	//   ....[186]....
        /*0c9c*/ 	.word	0x00009870
        /*0ca0*/ 	.word	0x00000000
        /*0ca4*/ 	.word	0x00000000
        /*0ca8*/ 	.short	0x010a
        /*0caa*/ 	.byte	0xff
	.zero		1


	//   ....[187]....
        /*0cac*/ 	.word	0x000098d0
        /*0cb0*/ 	.word	0x00000000
        /*0cb4*/ 	.word	0x00000000
        /*0cb8*/ 	.short	0x010a
        /*0cba*/ 	.byte	0xff
	.zero		1


	//   ....[188]....
        /*0cbc*/ 	.word	0x00009930
        /*0cc0*/ 	.word	0x00000000
        /*0cc4*/ 	.word	0x00000000
        /*0cc8*/ 	.short	0x010a
        /*0cca*/ 	.byte	0xff
	.zero		1


	//   ....[189]....
        /*0ccc*/ 	.word	0x00009990
        /*0cd0*/ 	.word	0x00000000
        /*0cd4*/ 	.word	0x00000000
        /*0cd8*/ 	.short	0x010a
        /*0cda*/ 	.byte	0xff
	.zero		1


	//   ....[190]....
        /*0cdc*/ 	.word	0x000099f0
        /*0ce0*/ 	.word	0x00000000
        /*0ce4*/ 	.word	0x00000000
        /*0ce8*/ 	.short	0x010a
        /*0cea*/ 	.byte	0xff
	.zero		1


	//   ....[191]....
        /*0cec*/ 	.word	0x00009a50
        /*0cf0*/ 	.word	0x00000000
        /*0cf4*/ 	.word	0x00000000
        /*0cf8*/ 	.short	0x010a
        /*0cfa*/ 	.byte	0xff
	.zero		1


	//   ....[192]....
        /*0cfc*/ 	.word	0x00009ab0
        /*0d00*/ 	.word	0x00000000
        /*0d04*/ 	.word	0x00000000
        /*0d08*/ 	.short	0x010a
        /*0d0a*/ 	.byte	0xff
	.zero		1


	//   ....[193]....
        /*0d0c*/ 	.word	0x00009b10
        /*0d10*/ 	.word	0x00000000
        /*0d14*/ 	.word	0x00000000
        /*0d18*/ 	.short	0x010a
        /*0d1a*/ 	.byte	0xff
	.zero		1


	//   ....[194]....
        /*0d1c*/ 	.word	0x00009b70
        /*0d20*/ 	.word	0x00000000
        /*0d24*/ 	.word	0x00000000
        /*0d28*/ 	.short	0x010a
        /*0d2a*/ 	.byte	0xff
	.zero		1


	//   ....[195]....
        /*0d2c*/ 	.word	0x00009bd0
        /*0d30*/ 	.word	0x00000000
        /*0d34*/ 	.word	0x00000000
        /*0d38*/ 	.short	0x010a
        /*0d3a*/ 	.byte	0xff
	.zero		1


	//   ....[196]....
        /*0d3c*/ 	.word	0x00009c30
        /*0d40*/ 	.word	0x00000000
        /*0d44*/ 	.word	0x00000000
        /*0d48*/ 	.short	0x010a
        /*0d4a*/ 	.byte	0xff
	.zero		1


	//   ....[197]....
        /*0d4c*/ 	.word	0x00009c90
        /*0d50*/ 	.word	0x00000000
        /*0d54*/ 	.word	0x00000000
        /*0d58*/ 	.short	0x010a
        /*0d5a*/ 	.byte	0xff
	.zero		1


	//   ....[198]....
        /*0d5c*/ 	.word	0x00009cf0
        /*0d60*/ 	.word	0x00000000
        /*0d64*/ 	.word	0x00000000
        /*0d68*/ 	.short	0x010a
        /*0d6a*/ 	.byte	0xff
	.zero		1


	//   ....[199]....
        /*0d6c*/ 	.word	0x00009d50
        /*0d70*/ 	.word	0x00000000
        /*0d74*/ 	.word	0x00000000
        /*0d78*/ 	.short	0x010a
        /*0d7a*/ 	.byte	0xff
	.zero		1


	//   ....[200]....
        /*0d7c*/ 	.word	0x00009db0
        /*0d80*/ 	.word	0x00000000
        /*0d84*/ 	.word	0x00000000
        /*0d88*/ 	.short	0x010a
        /*0d8a*/ 	.byte	0xff
	.zero		1


	//   ....[201]....
        /*0d8c*/ 	.word	0x00009e10
        /*0d90*/ 	.word	0x00000000
        /*0d94*/ 	.word	0x00000000
        /*0d98*/ 	.short	0x010a
        /*0d9a*/ 	.byte	0xff
	.zero		1


	//   ....[202]....
        /*0d9c*/ 	.word	0x00009e70
        /*0da0*/ 	.word	0x00000000
        /*0da4*/ 	.word	0x00000000
        /*0da8*/ 	.short	0x010a
        /*0daa*/ 	.byte	0xff
	.zero		1


	//   ....[203]....
        /*0dac*/ 	.word	0x00009ed0
        /*0db0*/ 	.word	0x00000000
        /*0db4*/ 	.word	0x00000000
        /*0db8*/ 	.short	0x010a
        /*0dba*/ 	.byte	0xff
	.zero		1


	//   ....[204]....
        /*0dbc*/ 	.word	0x00009f30
        /*0dc0*/ 	.word	0x00000000
        /*0dc4*/ 	.word	0x00000000
        /*0dc8*/ 	.short	0x010a
        /*0dca*/ 	.byte	0xff
	.zero		1


	//   ....[205]....
        /*0dcc*/ 	.word	0x00009f90
        /*0dd0*/ 	.word	0x00000000
        /*0dd4*/ 	.word	0x00000000
        /*0dd8*/ 	.short	0x010a
        /*0dda*/ 	.byte	0xff
	.zero		1


	//   ....[206]....
        /*0ddc*/ 	.word	0x00009ff0
        /*0de0*/ 	.word	0x00000000
        /*0de4*/ 	.word	0x00000000
        /*0de8*/ 	.short	0x010a
        /*0dea*/ 	.byte	0xff
	.zero		1


	//   ....[207]....
        /*0dec*/ 	.word	0x0000a050
        /*0df0*/ 	.word	0x00000000
        /*0df4*/ 	.word	0x00000000
        /*0df8*/ 	.short	0x010a
        /*0dfa*/ 	.byte	0xff
	.zero		1


	//   ....[208]....
        /*0dfc*/ 	.word	0x0000a0b0
        /*0e00*/ 	.word	0x00000000
        /*0e04*/ 	.word	0x00000000
        /*0e08*/ 	.short	0x010a
        /*0e0a*/ 	.byte	0xff
	.zero		1


	//   ....[209]....
        /*0e0c*/ 	.word	0x0000a110
        /*0e10*/ 	.word	0x00000000
        /*0e14*/ 	.word	0x00000000
        /*0e18*/ 	.short	0x010a
        /*0e1a*/ 	.byte	0xff
	.zero		1


	//   ....[210]....
        /*0e1c*/ 	.word	0x0000a170
        /*0e20*/ 	.word	0x00000000
        /*0e24*/ 	.word	0x00000000
        /*0e28*/ 	.short	0x010a
        /*0e2a*/ 	.byte	0xff
	.zero		1


	//   ....[211]....
        /*0e2c*/ 	.word	0x0000a1d0
        /*0e30*/ 	.word	0x00000000
        /*0e34*/ 	.word	0x00000000
        /*0e38*/ 	.short	0x010a
        /*0e3a*/ 	.byte	0xff
	.zero		1


	//   ....[212]....
        /*0e3c*/ 	.word	0x0000a230
        /*0e40*/ 	.word	0x00000004
        /*0e44*/ 	.word	0x00000278
        /*0e48*/ 	.short	0x010a
        /*0e4a*/ 	.byte	0xff
	.zero		1


	//   ....[213]....
        /*0e4c*/ 	.word	0x0000a290
        /*0e50*/ 	.word	0x00000004
        /*0e54*/ 	.word	0x00000270
        /*0e58*/ 	.short	0x010a
        /*0e5a*/ 	.byte	0xff
	.zero		1


	//   ....[214]....
        /*0e5c*/ 	.word	0x0000a2f0
        /*0e60*/ 	.word	0x00000005
        /*0e64*/ 	.word	0x00000008
        /*0e68*/ 	.short	0x010a
        /*0e6a*/ 	.byte	0xff
	.zero		1


	//   ....[215]....
        /*0e6c*/ 	.word	0x0000a3d0
        /*0e70*/ 	.word	0x00000003
        /*0e74*/ 	.word	0x00000008
        /*0e78*/ 	.short	0x010a
        /*0e7a*/ 	.byte	0xff
	.zero		1


	//   ....[216]....
        /*0e7c*/ 	.word	0x0000a430
        /*0e80*/ 	.word	0x00000004
        /*0e84*/ 	.word	0x00000270
        /*0e88*/ 	.short	0x010a
        /*0e8a*/ 	.byte	0xff
	.zero		1


	//   ....[217]....
        /*0e8c*/ 	.word	0x0000a490
        /*0e90*/ 	.word	0x00000004
        /*0e94*/ 	.word	0x00000290
        /*0e98*/ 	.short	0x010a
        /*0e9a*/ 	.byte	0xff
	.zero		1


	//   ....[218]....
        /*0e9c*/ 	.word	0x0000a4f0
        /*0ea0*/ 	.word	0x00000004
        /*0ea4*/ 	.word	0x00000000
        /*0ea8*/ 	.short	0x010a
        /*0eaa*/ 	.byte	0xff
	.zero		1


	//   ....[219]....
        /*0eac*/ 	.word	0x0000a550
        /*0eb0*/ 	.word	0x00000000
        /*0eb4*/ 	.word	0x00000000
        /*0eb8*/ 	.short	0x010a
        /*0eba*/ 	.byte	0xff
	.zero		1


	//   ....[220]....
        /*0ebc*/ 	.word	0x0000a5b0
        /*0ec0*/ 	.word	0x00000000
        /*0ec4*/ 	.word	0x000002a0
        /*0ec8*/ 	.short	0x010a
        /*0eca*/ 	.byte	0xff
	.zero		1


	//   ....[221]....
        /*0ecc*/ 	.word	0x0000a610
        /*0ed0*/ 	.word	0x00000000
        /*0ed4*/ 	.word	0x00000270
        /*0ed8*/ 	.short	0x010a
        /*0eda*/ 	.byte	0xff
	.zero		1


	//   ....[222]....
        /*0edc*/ 	.word	0x0000a670
        /*0ee0*/ 	.word	0x00000000
        /*0ee4*/ 	.word	0x00000268
        /*0ee8*/ 	.short	0x010a
        /*0eea*/ 	.byte	0xff
	.zero		1


	//   ....[223]....
        /*0eec*/ 	.word	0x0000a6d0
        /*0ef0*/ 	.word	0x00000000
        /*0ef4*/ 	.word	0x00000248
        /*0ef8*/ 	.short	0x010a
        /*0efa*/ 	.byte	0xff
	.zero		1


	//   ....[224]....
        /*0efc*/ 	.word	0x0000a730
        /*0f00*/ 	.word	0x00000000
        /*0f04*/ 	.word	0x00000248
        /*0f08*/ 	.short	0x010a
        /*0f0a*/ 	.byte	0xff
	.zero		1


	//   ....[225]....
        /*0f0c*/ 	.word	0x0000a790
        /*0f10*/ 	.word	0x00000000
        /*0f14*/ 	.word	0x00000000
        /*0f18*/ 	.short	0x010a
        /*0f1a*/ 	.byte	0xff
	.zero		1


	//   ....[226]....
        /*0f1c*/ 	.word	0x0000a7f0
        /*0f20*/ 	.word	0x00000000
        /*0f24*/ 	.word	0x00000000
        /*0f28*/ 	.short	0x010a
        /*0f2a*/ 	.byte	0xff
	.zero		1


	//   ....[227]....
        /*0f2c*/ 	.word	0x0000a850
        /*0f30*/ 	.word	0x00000000
        /*0f34*/ 	.word	0x00000270
        /*0f38*/ 	.short	0x010a
        /*0f3a*/ 	.byte	0xff
	.zero		1


	//   ....[228]....
        /*0f3c*/ 	.word	0x0000a8a0
        /*0f40*/ 	.word	0x00000000
        /*0f44*/ 	.word	0x00000230
        /*0f48*/ 	.short	0x010a
        /*0f4a*/ 	.byte	0xff
	.zero		1


	//   ....[229]....
        /*0f4c*/ 	.word	0x0000a8f0
        /*0f50*/ 	.word	0x0000003b
        /*0f54*/ 	.word	0x00000280
        /*0f58*/ 	.short	0x010a
        /*0f5a*/ 	.byte	0xff
	.zero		1


	//   ....[230]....
        /*0f5c*/ 	.word	0x0000a940
        /*0f60*/ 	.word	0x00000003
        /*0f64*/ 	.word	0x00000230
        /*0f68*/ 	.short	0x010a
        /*0f6a*/ 	.byte	0xff
	.zero		1


	//----- nvinfo : EIATTR_NUM_MBARRIERS
	.align		4
.L_47:
        /*0f6c*/ 	.byte	0x03, 0x38
        /*0f6e*/ 	.short	0x0055


	//----- nvinfo : EIATTR_EXIT_INSTR_OFFSETS
	.align		4
        /*0f70*/ 	.byte	0x04, 0x1c
        /*0f72*/ 	.short	(.L_49 - .L_48)


	//   ....[0]....
.L_48:
        /*0f74*/ 	.word	0x00004470


	//   ....[1]....
        /*0f78*/ 	.word	0x00004720


	//   ....[2]....
        /*0f7c*/ 	.word	0x00004780


	//   ....[3]....
        /*0f80*/ 	.word	0x00005930


	//   ....[4]....
        /*0f84*/ 	.word	0x00006b90


	//   ....[5]....
        /*0f88*/ 	.word	0x00006bd0


	//   ....[6]....
        /*0f8c*/ 	.word	0x00009300


	//   ....[7]....
        /*0f90*/ 	.word	0x00009380


	//   ....[8]....
        /*0f94*/ 	.word	0x000093b0


	//   ....[9]....
        /*0f98*/ 	.word	0x00009430


	//----- nvinfo : EIATTR_MAX_THREADS
	.align		4
.L_49:
        /*0f9c*/ 	.byte	0x04, 0x05
        /*0f9e*/ 	.short	(.L_51 - .L_50)
.L_50:
        /*0fa0*/ 	.word	0x00000100
        /*0fa4*/ 	.word	0x00000001
        /*0fa8*/ 	.word	0x00000001


	//----- nvinfo : EIATTR_CRS_STACK_SIZE
	.align		4
.L_51:
        /*0fac*/ 	.byte	0x04, 0x1e
        /*0fae*/ 	.short	(.L_53 - .L_52)
.L_52:
        /*0fb0*/ 	.word	0x00000000


	//----- nvinfo : EIATTR_CBANK_PARAM_SIZE
	.align		4
.L_53:
        /*0fb4*/ 	.byte	0x03, 0x19
        /*0fb6*/ 	.short	0x0800


	//----- nvinfo : EIATTR_PARAM_CBANK
	.align		4
        /*0fb8*/ 	.byte	0x04, 0x0a
        /*0fba*/ 	.short	(.L_55 - .L_54)
	.align		4
.L_54:
        /*0fbc*/ 	.word	index@(.nv.constant0._ZN7cutlass13device_kernelINS_4conv6kernel13ConvUniversalINS1_16ConvProblemShapeILNS1_8OperatorE0ELi2EEENS1_10collective14CollectiveConvINS1_47MainloopSm100TmaUmmaWarpSpecializedImplicitGemmILS5_0ELi35ELi2ELi1ELi2EN4cute5tupleIJNSA_1CILi2EEENSC_ILi1EEESE_EEEEENSB_IJNSC_ILi128EEENSC_ILi64EEENSB_IJNSC_ILi32EEEEEEEEENS_6half_tESM_NSA_8TiledMMAINSA_8MMA_AtomIJNSA_26SM100_MMA_F16BF16_2x1SM_SSISM_SM_fLi128ELi64ELNSA_4UMMA5MajorE0ELSR_0ELNSQ_7ScaleInE0ELSS_0EEEEEENSA_6LayoutINSB_IJSE_SE_SE_EEENSB_IJNSC_ILi0EEESX_SX_EEEEENSB_IJNSA_10UnderscoreES10_S10_EEEEENS7_6detail27Sm100ImplicitGemmTileTraitsINSA_25SM100_TMA_2SM_LOAD_IM2COLENSA_14ComposedLayoutINSA_7SwizzleILi2ELi4ELi3EEENSA_18smem_ptr_flag_bitsILi16EEENSV_INSB_IJNSC_ILi8EEESJ_EEENSB_IJSJ_SE_EEEEEEEvEENS14_INSA_18SM100_TMA_2SM_LOADES1F_vEEEENS_8epilogue10collective18CollectiveEpilogueINS1K_23Sm100TmaWarpSpecializedILi3ELi2ELi16ELb1ELb0EEEJNSB_IJSI_SI_SK_EEENSB_IJNSV_ISI_SE_EENSV_INSB_IJNSC_ILi16EEESD_EEENSB_IJSE_SJ_EEEEEEEESM_NSB_IJNSB_IJlllEEESE_SX_EEESM_S1X_NS1K_6fusion15FusionCallbacksIS1O_NS1Y_17LinearCombinationISM_fSM_fLNS_15FloatRoundStyleE2EEES1P_S1V_JEEENSA_5SM1004TMEM4LOAD26SM100_TMEM_LOAD_32dp32b16xENSA_20SM90_TMA_LOAD_IM2COLENS16_INS17_ILi1ELi4ELi3EEES1A_NSV_INSB_IJS1B_S1R_EEENSB_IJS1R_SE_EEEEEEENSA_39AutoVectorizingCopyWithAssumedAlignmentILi128EEENSA_21SM90_TMA_STORE_IM2COLES2D_S2F_S2F_EEEvvEEEEvNT_6ParamsE)
        /*0fc0*/ 	.short	0x0380
        /*0fc2*/ 	.short	0x0800


	//----- nvinfo : EIATTR_SW_WAR
	.align		4
.L_55:
        /*0fc4*/ 	.byte	0x04, 0x36
        /*0fc6*/ 	.short	(.L_57 - .L_56)
.L_56:
        /*0fc8*/ 	.word	0x00000008
.L_57:


//--------------------- .nv.callgraph             --------------------------
	.section	.nv.callgraph,"",@"SHT_CUDA_CALLGRAPH"
	.align	4
	.sectionentsize	8
	.align		4
        /*0000*/ 	.word	0x00000000
	.align		4
        /*0004*/ 	.word	0xffffffff
	.align		4
        /*0008*/ 	.word	index@(_ZN7cutlass13device_kernelINS_4conv6kernel13ConvUniversalINS1_16ConvProblemShapeILNS1_8OperatorE0ELi2EEENS1_10collective14CollectiveConvINS1_47MainloopSm100TmaUmmaWarpSpecializedImplicitGemmILS5_0ELi35ELi2ELi1ELi2EN4cute5tupleIJNSA_1CILi2EEENSC_ILi1EEESE_EEEEENSB_IJNSC_ILi128EEENSC_ILi64EEENSB_IJNSC_ILi32EEEEEEEEENS_6half_tESM_NSA_8TiledMMAINSA_8MMA_AtomIJNSA_26SM100_MMA_F16BF16_2x1SM_SSISM_SM_fLi128ELi64ELNSA_4UMMA5MajorE0ELSR_0ELNSQ_7ScaleInE0ELSS_0EEEEEENSA_6LayoutINSB_IJSE_SE_SE_EEENSB_IJNSC_ILi0EEESX_SX_EEEEENSB_IJNSA_10UnderscoreES10_S10_EEEEENS7_6detail27Sm100ImplicitGemmTileTraitsINSA_25SM100_TMA_2SM_LOAD_IM2COLENSA_14ComposedLayoutINSA_7SwizzleILi2ELi4ELi3EEENSA_18smem_ptr_flag_bitsILi16EEENSV_INSB_IJNSC_ILi8EEESJ_EEENSB_IJSJ_SE_EEEEEEEvEENS14_INSA_18SM100_TMA_2SM_LOADES1F_vEEEENS_8epilogue10collective18CollectiveEpilogueINS1K_23Sm100TmaWarpSpecializedILi3ELi2ELi16ELb1ELb0EEEJNSB_IJSI_SI_SK_EEENSB_IJNSV_ISI_SE_EENSV_INSB_IJNSC_ILi16EEESD_EEENSB_IJSE_SJ_EEEEEEEESM_NSB_IJNSB_IJlllEEESE_SX_EEESM_S1X_NS1K_6fusion15FusionCallbacksIS1O_NS1Y_17LinearCombinationISM_fSM_fLNS_15FloatRoundStyleE2EEES1P_S1V_JEEENSA_5SM1004TMEM4LOAD26SM100_TMEM_LOAD_32dp32b16xENSA_20SM90_TMA_LOAD_IM2COLENS16_INS17_ILi1ELi4ELi3EEES1A_NSV_INSB_IJS1B_S1R_EEENSB_IJS1R_SE_EEEEEEENSA_39AutoVectorizingCopyWithAssumedAlignmentILi128EEENSA_21SM90_TMA_STORE_IM2COLES2D_S2F_S2F_EEEvvEEEEvNT_6ParamsE)
	.align		4
        /*000c*/ 	.word	index@(__assertfail)
	.align		4
        /*0010*/ 	.word	0x00000000
	.align		4
        /*0014*/ 	.word	0xfffffffe
	.align		4
        /*0018*/ 	.word	0x00000000
	.align		4
        /*001c*/ 	.word	0xfffffffd
	.align		4
        /*0020*/ 	.word	0x00000000
	.align		4
        /*0024*/ 	.word	0xfffffffc


//--------------------- .nv.constant4             --------------------------
	.section	.nv.constant4,"a",@progbits
	.align	8
	.align		8
.nv.constant4:
        /*0000*/ 	.dword	__assertfail
	.align		8
        /*0008*/ 	.dword	__unnamed_1
	.align		8
        /*0010*/ 	.dword	__unnamed_2
	.align		8
        /*0018*/ 	.dword	_ZN39_INTERNAL_60441d1b_4_k_cu_eff5646e_29354cuda3std3__45__cpo5beginE
	.align		8
        /*0020*/ 	.dword	_ZN39_INTERNAL_60441d1b_4_k_cu_eff5646e_29354cuda3std3__45__cpo3endE
	.align		8
        /*0028*/ 	.dword	_ZN39_INTERNAL_60441d1b_4_k_cu_eff5646e_29354cuda3std3__45__cpo6cbeginE
	.align		8
        /*0030*/ 	.dword	_ZN39_INTERNAL_60441d1b_4_k_cu_eff5646e_29354cuda3std3__45__cpo4cendE
	.align		8
        /*0038*/ 	.dword	_ZN39_INTERNAL_60441d1b_4_k_cu_eff5646e_29354cuda3std3__441_GLOBAL__N__60441d1b_4_k_cu_eff5646e_29356ignoreE
	.align		8
        /*0040*/ 	.dword	_ZN39_INTERNAL_60441d1b_4_k_cu_eff5646e_29354cuda3std3__419piecewise_constructE
	.align		8
        /*0048*/ 	.dword	_ZN39_INTERNAL_60441d1b_4_k_cu_eff5646e_29354cuda3std3__48in_placeE
	.align		8
        /*0050*/ 	.dword	_ZN39_INTERNAL_60441d1b_4_k_cu_eff5646e_29354cuda3std6ranges3__45__cpo4swapE
	.align		8
        /*0058*/ 	.dword	_ZN39_INTERNAL_60441d1b_4_k_cu_eff5646e_29354cuda3std6ranges3__45__cpo9iter_moveE
	.align		8
        /*0060*/ 	.dword	_ZN39_INTERNAL_60441d1b_4_k_cu_eff5646e_29354cute7productE
	.align		8
        /*0068*/ 	.dword	_ZN39_INTERNAL_60441d1b_4_k_cu_eff5646e_29354cute1_E
	.align		8
        /*0070*/ 	.dword	$str$27
	.align		8
        /*0078*/ 	.dword	$str$28
	.align		8
        /*0080*/ 	.dword	$str$29
	.align		8
        /*0088*/ 	.dword	$str$30


//--------------------- .text._ZN7cutlass13device_kernelINS_4conv6kernel13ConvUniversalINS1_16ConvProblemShapeILNS1_8OperatorE0ELi2EEENS1_10collective14CollectiveConvINS1_47MainloopSm100TmaUmmaWarpSpecializedImplicitGemmILS5_0ELi35ELi2ELi1ELi2EN4cute5tupleIJNSA_1CILi2EEENSC_ILi1EEESE_EEEEENSB_IJNSC_ILi128EEENSC_ILi64EEENSB_IJNSC_ILi32EEEEEEEEENS_6half_tESM_NSA_8TiledMMAINSA_8MMA_AtomIJNSA_26SM100_MMA_F16BF16_2x1SM_SSISM_SM_fLi128ELi64ELNSA_4UMMA5MajorE0ELSR_0ELNSQ_7ScaleInE0ELSS_0EEEEEENSA_6LayoutINSB_IJSE_SE_SE_EEENSB_IJNSC_ILi0EEESX_SX_EEEEENSB_IJNSA_10UnderscoreES10_S10_EEEEENS7_6detail27Sm100ImplicitGemmTileTraitsINSA_25SM100_TMA_2SM_LOAD_IM2COLENSA_14ComposedLayoutINSA_7SwizzleILi2ELi4ELi3EEENSA_18smem_ptr_flag_bitsILi16EEENSV_INSB_IJNSC_ILi8EEESJ_EEENSB_IJSJ_SE_EEEEEEEvEENS14_INSA_18SM100_TMA_2SM_LOADES1F_vEEEENS_8epilogue10collective18CollectiveEpilogueINS1K_23Sm100TmaWarpSpecializedILi3ELi2ELi16ELb1ELb0EEEJNSB_IJSI_SI_SK_EEENSB_IJNSV_ISI_SE_EENSV_INSB_IJNSC_ILi16EEESD_EEENSB_IJSE_SJ_EEEEEEEESM_NSB_IJNSB_IJlllEEESE_SX_EEESM_S1X_NS1K_6fusion15FusionCallbacksIS1O_NS1Y_17LinearCombinationISM_fSM_fLNS_15FloatRoundStyleE2EEES1P_S1V_JEEENSA_5SM1004TMEM4LOAD26SM100_TMEM_LOAD_32dp32b16xENSA_20SM90_TMA_LOAD_IM2COLENS16_INS17_ILi1ELi4ELi3EEES1A_NSV_INSB_IJS1B_S1R_EEENSB_IJS1R_SE_EEEEEEENSA_39AutoVectorizingCopyWithAssumedAlignmentILi128EEENSA_21SM90_TMA_STORE_IM2COLES2D_S2F_S2F_EEEvvEEEEvNT_6ParamsE --------------------------
	.section	.text._ZN7cutlass13device_kernelINS_4conv6kernel13ConvUniversalINS1_16ConvProblemShapeILNS1_8OperatorE0ELi2EEENS1_10collective14CollectiveConvINS1_47MainloopSm100TmaUmmaWarpSpecializedImplicitGemmILS5_0ELi35ELi2ELi1ELi2EN4cute5tupleIJNSA_1CILi2EEENSC_ILi1EEESE_EEEEENSB_IJNSC_ILi128EEENSC_ILi64EEENSB_IJNSC_ILi32EEEEEEEEENS_6half_tESM_NSA_8TiledMMAINSA_8MMA_AtomIJNSA_26SM100_MMA_F16BF16_2x1SM_SSISM_SM_fLi128ELi64ELNSA_4UMMA5MajorE0ELSR_0ELNSQ_7ScaleInE0ELSS_0EEEEEENSA_6LayoutINSB_IJSE_SE_SE_EEENSB_IJNSC_ILi0EEESX_SX_EEEEENSB_IJNSA_10UnderscoreES10_S10_EEEEENS7_6detail27Sm100ImplicitGemmTileTraitsINSA_25SM100_TMA_2SM_LOAD_IM2COLENSA_14ComposedLayoutINSA_7SwizzleILi2ELi4ELi3EEENSA_18smem_ptr_flag_bitsILi16EEENSV_INSB_IJNSC_ILi8EEESJ_EEENSB_IJSJ_SE_EEEEEEEvEENS14_INSA_18SM100_TMA_2SM_LOADES1F_vEEEENS_8epilogue10collective18CollectiveEpilogueINS1K_23Sm100TmaWarpSpecializedILi3ELi2ELi16ELb1ELb0EEEJNSB_IJSI_SI_SK_EEENSB_IJNSV_ISI_SE_EENSV_INSB_IJNSC_ILi16EEESD_EEENSB_IJSE_SJ_EEEEEEEESM_NSB_IJNSB_IJlllEEESE_SX_EEESM_S1X_NS1K_6fusion15FusionCallbacksIS1O_NS1Y_17LinearCombinationISM_fSM_fLNS_15FloatRoundStyleE2EEES1P_S1V_JEEENSA_5SM1004TMEM4LOAD26SM100_TMEM_LOAD_32dp32b16xENSA_20SM90_TMA_LOAD_IM2COLENS16_INS17_ILi1ELi4ELi3EEES1A_NSV_INSB_IJS1B_S1R_EEENSB_IJS1R_SE_EEEEEEENSA_39AutoVectorizingCopyWithAssumedAlignmentILi128EEENSA_21SM90_TMA_STORE_IM2COLES2D_S2F_S2F_EEEvvEEEEvNT_6ParamsE,"ax",@progbits
	.align	128
.text._ZN7cutlass13device_kernelINS_4conv6kernel13ConvUniversalINS1_16ConvProblemShapeILNS1_8OperatorE0ELi2EEENS1_10collective14CollectiveConvINS1_47MainloopSm100TmaUmmaWarpSpecializedImplicitGemmILS5_0ELi35ELi2ELi1ELi2EN4cute5tupleIJNSA_1CILi2EEENSC_ILi1EEESE_EEEEENSB_IJNSC_ILi128EEENSC_ILi64EEENSB_IJNSC_ILi32EEEEEEEEENS_6half_tESM_NSA_8TiledMMAINSA_8MMA_AtomIJNSA_26SM100_MMA_F16BF16_2x1SM_SSISM_SM_fLi128ELi64ELNSA_4UMMA5MajorE0ELSR_0ELNSQ_7ScaleInE0ELSS_0EEEEEENSA_6LayoutINSB_IJSE_SE_SE_EEENSB_IJNSC_ILi0EEESX_SX_EEEEENSB_IJNSA_10UnderscoreES10_S10_EEEEENS7_6detail27Sm100ImplicitGemmTileTraitsINSA_25SM100_TMA_2SM_LOAD_IM2COLENSA_14ComposedLayoutINSA_7SwizzleILi2ELi4ELi3EEENSA_18smem_ptr_flag_bitsILi16EEENSV_INSB_IJNSC_ILi8EEESJ_EEENSB_IJSJ_SE_EEEEEEEvEENS14_INSA_18SM100_TMA_2SM_LOADES1F_vEEEENS_8epilogue10collective18CollectiveEpilogueINS1K_23Sm100TmaWarpSpecializedILi3ELi2ELi16ELb1ELb0EEEJNSB_IJSI_SI_SK_EEENSB_IJNSV_ISI_SE_EENSV_INSB_IJNSC_ILi16EEESD_EEENSB_IJSE_SJ_EEEEEEEESM_NSB_IJNSB_IJlllEEESE_SX_EEESM_S1X_NS1K_6fusion15FusionCallbacksIS1O_NS1Y_17LinearCombinationISM_fSM_fLNS_15FloatRoundStyleE2EEES1P_S1V_JEEENSA_5SM1004TMEM4LOAD26SM100_TMEM_LOAD_32dp32b16xENSA_20SM90_TMA_LOAD_IM2COLENS16_INS17_ILi1ELi4ELi3EEES1A_NSV_INSB_IJS1B_S1R_EEENSB_IJS1R_SE_EEEEEEENSA_39AutoVectorizingCopyWithAssumedAlignmentILi128EEENSA_21SM90_TMA_STORE_IM2COLES2D_S2F_S2F_EEEvvEEEEvNT_6ParamsE:
        .type           _ZN7cutlass13device_kernelINS_4conv6kernel13ConvUniversalINS1_16ConvProblemShapeILNS1_8OperatorE0ELi2EEENS1_10collective14CollectiveConvINS1_47MainloopSm100TmaUmmaWarpSpecializedImplicitGemmILS5_0ELi35ELi2ELi1ELi2EN4cute5tupleIJNSA_1CILi2EEENSC_ILi1EEESE_EEEEENSB_IJNSC_ILi128EEENSC_ILi64EEENSB_IJNSC_ILi32EEEEEEEEENS_6half_tESM_NSA_8TiledMMAINSA_8MMA_AtomIJNSA_26SM100_MMA_F16BF16_2x1SM_SSISM_SM_fLi128ELi64ELNSA_4UMMA5MajorE0ELSR_0ELNSQ_7ScaleInE0ELSS_0EEEEEENSA_6LayoutINSB_IJSE_SE_SE_EEENSB_IJNSC_ILi0EEESX_SX_EEEEENSB_IJNSA_10UnderscoreES10_S10_EEEEENS7_6detail27Sm100ImplicitGemmTileTraitsINSA_25SM100_TMA_2SM_LOAD_IM2COLENSA_14ComposedLayoutINSA_7SwizzleILi2ELi4ELi3EEENSA_18smem_ptr_flag_bitsILi16EEENSV_INSB_IJNSC_ILi8EEESJ_EEENSB_IJSJ_SE_EEEEEEEvEENS14_INSA_18SM100_TMA_2SM_LOADES1F_vEEEENS_8epilogue10collective18CollectiveEpilogueINS1K_23Sm100TmaWarpSpecializedILi3ELi2ELi16ELb1ELb0EEEJNSB_IJSI_SI_SK_EEENSB_IJNSV_ISI_SE_EENSV_INSB_IJNSC_ILi16EEESD_EEENSB_IJSE_SJ_EEEEEEEESM_NSB_IJNSB_IJlllEEESE_SX_EEESM_S1X_NS1K_6fusion15FusionCallbacksIS1O_NS1Y_17LinearCombinationISM_fSM_fLNS_15FloatRoundStyleE2EEES1P_S1V_JEEENSA_5SM1004TMEM4LOAD26SM100_TMEM_LOAD_32dp32b16xENSA_20SM90_TMA_LOAD_IM2COLENS16_INS17_ILi1ELi4ELi3EEES1A_NSV_INSB_IJS1B_S1R_EEENSB_IJS1R_SE_EEEEEEENSA_39AutoVectorizingCopyWithAssumedAlignmentILi128EEENSA_21SM90_TMA_STORE_IM2COLES2D_S2F_S2F_EEEvvEEEEvNT_6ParamsE,@function
        .size           _ZN7cutlass13device_kernelINS_4conv6kernel13ConvUniversalINS1_16ConvProblemShapeILNS1_8OperatorE0ELi2EEENS1_10collective14CollectiveConvINS1_47MainloopSm100TmaUmmaWarpSpecializedImplicitGemmILS5_0ELi35ELi2ELi1ELi2EN4cute5tupleIJNSA_1CILi2EEENSC_ILi1EEESE_EEEEENSB_IJNSC_ILi128EEENSC_ILi64EEENSB_IJNSC_ILi32EEEEEEEEENS_6half_tESM_NSA_8TiledMMAINSA_8MMA_AtomIJNSA_26SM100_MMA_F16BF16_2x1SM_SSISM_SM_fLi128ELi64ELNSA_4UMMA5MajorE0ELSR_0ELNSQ_7ScaleInE0ELSS_0EEEEEENSA_6LayoutINSB_IJSE_SE_SE_EEENSB_IJNSC_ILi0EEESX_SX_EEEEENSB_IJNSA_10UnderscoreES10_S10_EEEEENS7_6detail27Sm100ImplicitGemmTileTraitsINSA_25SM100_TMA_2SM_LOAD_IM2COLENSA_14ComposedLayoutINSA_7SwizzleILi2ELi4ELi3EEENSA_18smem_ptr_flag_bitsILi16EEENSV_INSB_IJNSC_ILi8EEESJ_EEENSB_IJSJ_SE_EEEEEEEvEENS14_INSA_18SM100_TMA_2SM_LOADES1F_vEEEENS_8epilogue10collective18CollectiveEpilogueINS1K_23Sm100TmaWarpSpecializedILi3ELi2ELi16ELb1ELb0EEEJNSB_IJSI_SI_SK_EEENSB_IJNSV_ISI_SE_EENSV_INSB_IJNSC_ILi16EEESD_EEENSB_IJSE_SJ_EEEEEEEESM_NSB_IJNSB_IJlllEEESE_SX_EEESM_S1X_NS1K_6fusion15FusionCallbacksIS1O_NS1Y_17LinearCombinationISM_fSM_fLNS_15FloatRoundStyleE2EEES1P_S1V_JEEENSA_5SM1004TMEM4LOAD26SM100_TMEM_LOAD_32dp32b16xENSA_20SM90_TMA_LOAD_IM2COLENS16_INS17_ILi1ELi4ELi3EEES1A_NSV_INSB_IJS1B_S1R_EEENSB_IJS1R_SE_EEEEEEENSA_39AutoVectorizingCopyWithAssumedAlignmentILi128EEENSA_21SM90_TMA_STORE_IM2COLES2D_S2F_S2F_EEEvvEEEEvNT_6ParamsE,(.L_x_259 - _ZN7cutlass13device_kernelINS_4conv6kernel13ConvUniversalINS1_16ConvProblemShapeILNS1_8OperatorE0ELi2EEENS1_10collective14CollectiveConvINS1_47MainloopSm100TmaUmmaWarpSpecializedImplicitGemmILS5_0ELi35ELi2ELi1ELi2EN4cute5tupleIJNSA_1CILi2EEENSC_ILi1EEESE_EEEEENSB_IJNSC_ILi128EEENSC_ILi64EEENSB_IJNSC_ILi32EEEEEEEEENS_6half_tESM_NSA_8TiledMMAINSA_8MMA_AtomIJNSA_26SM100_MMA_F16BF16_2x1SM_SSISM_SM_fLi128ELi64ELNSA_4UMMA5MajorE0ELSR_0ELNSQ_7ScaleInE0ELSS_0EEEEEENSA_6LayoutINSB_IJSE_SE_SE_EEENSB_IJNSC_ILi0EEESX_SX_EEEEENSB_IJNSA_10UnderscoreES10_S10_EEEEENS7_6detail27Sm100ImplicitGemmTileTraitsINSA_25SM100_TMA_2SM_LOAD_IM2COLENSA_14ComposedLayoutINSA_7SwizzleILi2ELi4ELi3EEENSA_18smem_ptr_flag_bitsILi16EEENSV_INSB_IJNSC_ILi8EEESJ_EEENSB_IJSJ_SE_EEEEEEEvEENS14_INSA_18SM100_TMA_2SM_LOADES1F_vEEEENS_8epilogue10collective18CollectiveEpilogueINS1K_23Sm100TmaWarpSpecializedILi3ELi2ELi16ELb1ELb0EEEJNSB_IJSI_SI_SK_EEENSB_IJNSV_ISI_SE_EENSV_INSB_IJNSC_ILi16EEESD_EEENSB_IJSE_SJ_EEEEEEEESM_NSB_IJNSB_IJlllEEESE_SX_EEESM_S1X_NS1K_6fusion15FusionCallbacksIS1O_NS1Y_17LinearCombinationISM_fSM_fLNS_15FloatRoundStyleE2EEES1P_S1V_JEEENSA_5SM1004TMEM4LOAD26SM100_TMEM_LOAD_32dp32b16xENSA_20SM90_TMA_LOAD_IM2COLENS16_INS17_ILi1ELi4ELi3EEES1A_NSV_INSB_IJS1B_S1R_EEENSB_IJS1R_SE_EEEEEEENSA_39AutoVectorizingCopyWithAssumedAlignmentILi128EEENSA_21SM90_TMA_STORE_IM2COLES2D_S2F_S2F_EEEvvEEEEvNT_6ParamsE)
        .other          _ZN7cutlass13device_kernelINS_4conv6kernel13ConvUniversalINS1_16ConvProblemShapeILNS1_8OperatorE0ELi2EEENS1_10collective14CollectiveConvINS1_47MainloopSm100TmaUmmaWarpSpecializedImplicitGemmILS5_0ELi35ELi2ELi1ELi2EN4cute5tupleIJNSA_1CILi2EEENSC_ILi1EEESE_EEEEENSB_IJNSC_ILi128EEENSC_ILi64EEENSB_IJNSC_ILi32EEEEEEEEENS_6half_tESM_NSA_8TiledMMAINSA_8MMA_AtomIJNSA_26SM100_MMA_F16BF16_2x1SM_SSISM_SM_fLi128ELi64ELNSA_4UMMA5MajorE0ELSR_0ELNSQ_7ScaleInE0ELSS_0EEEEEENSA_6LayoutINSB_IJSE_SE_SE_EEENSB_IJNSC_ILi0EEESX_SX_EEEEENSB_IJNSA_10UnderscoreES10_S10_EEEEENS7_6detail27Sm100ImplicitGemmTileTraitsINSA_25SM100_TMA_2SM_LOAD_IM2COLENSA_14ComposedLayoutINSA_7SwizzleILi2ELi4ELi3EEENSA_18smem_ptr_flag_bitsILi16EEENSV_INSB_IJNSC_ILi8EEESJ_EEENSB_IJSJ_SE_EEEEEEEvEENS14_INSA_18SM100_TMA_2SM_LOADES1F_vEEEENS_8epilogue10collective18CollectiveEpilogueINS1K_23Sm100TmaWarpSpecializedILi3ELi2ELi16ELb1ELb0EEEJNSB_IJSI_SI_SK_EEENSB_IJNSV_ISI_SE_EENSV_INSB_IJNSC_ILi16EEESD_EEENSB_IJSE_SJ_EEEEEEEESM_NSB_IJNSB_IJlllEEESE_SX_EEESM_S1X_NS1K_6fusion15FusionCallbacksIS1O_NS1Y_17LinearCombinationISM_fSM_fLNS_15FloatRoundStyleE2EEES1P_S1V_JEEENSA_5SM1004TMEM4LOAD26SM100_TMEM_LOAD_32dp32b16xENSA_20SM90_TMA_LOAD_IM2COLENS16_INS17_ILi1ELi4ELi3EEES1A_NSV_INSB_IJS1B_S1R_EEENSB_IJS1R_SE_EEEEEEENSA_39AutoVectorizingCopyWithAssumedAlignmentILi128EEENSA_21SM90_TMA_STORE_IM2COLES2D_S2F_S2F_EEEvvEEEEvNT_6ParamsE,@"STO_CUDA_ENTRY STV_DEFAULT"
_ZN7cutlass13device_kernelINS_4conv6kernel13ConvUniversalINS1_16ConvProblemShapeILNS1_8OperatorE0ELi2EEENS1_10collective14CollectiveConvINS1_47MainloopSm100TmaUmmaWarpSpecializedImplicitGemmILS5_0ELi35ELi2ELi1ELi2EN4cute5tupleIJNSA_1CILi2EEENSC_ILi1EEESE_EEEEENSB_IJNSC_ILi128EEENSC_ILi64EEENSB_IJNSC_ILi32EEEEEEEEENS_6half_tESM_NSA_8TiledMMAINSA_8MMA_AtomIJNSA_26SM100_MMA_F16BF16_2x1SM_SSISM_SM_fLi128ELi64ELNSA_4UMMA5MajorE0ELSR_0ELNSQ_7ScaleInE0ELSS_0EEEEEENSA_6LayoutINSB_IJSE_SE_SE_EEENSB_IJNSC_ILi0EEESX_SX_EEEEENSB_IJNSA_10UnderscoreES10_S10_EEEEENS7_6detail27Sm100ImplicitGemmTileTraitsINSA_25SM100_TMA_2SM_LOAD_IM2COLENSA_14ComposedLayoutINSA_7SwizzleILi2ELi4ELi3EEENSA_18smem_ptr_flag_bitsILi16EEENSV_INSB_IJNSC_ILi8EEESJ_EEENSB_IJSJ_SE_EEEEEEEvEENS14_INSA_18SM100_TMA_2SM_LOADES1F_vEEEENS_8epilogue10collective18CollectiveEpilogueINS1K_23Sm100TmaWarpSpecializedILi3ELi2ELi16ELb1ELb0EEEJNSB_IJSI_SI_SK_EEENSB_IJNSV_ISI_SE_EENSV_INSB_IJNSC_ILi16EEESD_EEENSB_IJSE_SJ_EEEEEEEESM_NSB_IJNSB_IJlllEEESE_SX_EEESM_S1X_NS1K_6fusion15FusionCallbacksIS1O_NS1Y_17LinearCombinationISM_fSM_fLNS_15FloatRoundStyleE2EEES1P_S1V_JEEENSA_5SM1004TMEM4LOAD26SM100_TMEM_LOAD_32dp32b16xENSA_20SM90_TMA_LOAD_IM2COLENS16_INS17_ILi1ELi4ELi3EEES1A_NSV_INSB_IJS1B_S1R_EEENSB_IJS1R_SE_EEEEEEENSA_39AutoVectorizingCopyWithAssumedAlignmentILi128EEENSA_21SM90_TMA_STORE_IM2COLES2D_S2F_S2F_EEEvvEEEEvNT_6ParamsE:
[----:B------:R-:W1:Y:S01]  /*0000*/  LDC R1, c[0x0][0x37c] ;  /* 0x0000df00ff017b82 */ /* 0x000e620000000800 */
[----:B------:R-:W2:Y:S01]  /*0010*/  S2R R55, SR_TID.X ;  /* 0x0000000000377919 */ /* 0x000ea20000002100 */
[----:B------:R-:W3:Y:S06]  /*0020*/  LDCU.64 UR8, c[0x0][0x890] ;  /* 0x00011200ff0877ac */ /* 0x000eec0008000a00 */
[----:B------:R-:W4:Y:S01]  /*0030*/  S2UR UR4, SR_CgaCtaId ;  /* 0x00000000000479c3 */ /* 0x000f220000008800 */
[----:B-1----:R-:W-:Y:S01]  /*0040*/  VIADD R1, R1, 0xfffffff8 ;  /* 0xfffffff801017836 */ /* 0x002fe20000000000 */
[----:B------:R-:W-:-:S02]  /*0050*/  PRMT R45, RZ, 0x7610, R45 ;  /* 0x00007610ff2d7816 */ /* 0x000fc4000000002d */
[----:B------:R-:W-:Y:S02]  /*0060*/  ELECT P1, URZ, PT ;  /* 0x0000000000ff782f */ /* 0x000fe40003820000 */
[----:B------:R-:W-:Y:S01]  /*0070*/  R2UR UR43, R1 ;  /* 0x00000000012b72ca */ /* 0x000fe200000e0000 */
[----:B---3--:R-:W-:-:S04]  /*0080*/  UISETP.NE.U32.AND UP0, UPT, UR8, URZ, UPT ;  /* 0x000000ff0800728c */ /* 0x008fc8000bf05070 */
[----:B------:R-:W-:Y:S02]  /*0090*/  UISETP.NE.AND.EX UP0, UPT, UR9, URZ, UPT, UP0 ;  /* 0x000000ff0900728c */ /* 0x000fe4000bf05300 */
[----:B----4-:R-:W-:Y:S02]  /*00a0*/  ULOP3.LUT UR31, UR4, 0x1, URZ, 0xc0, !UPT ;  /* 0x00000001041f7892 */ /* 0x010fe4000f8ec0ff */
[----:B------:R-:W-:Y:S01]  /*00b0*/  ULOP3.LUT UR30, UR4, 0x1, URZ, 0x3c, !UPT ;  /* 0x00000001041e7892 */ /* 0x000fe2000f8e3cff */
[----:B--2---:R-:W-:-:S05]  /*00c0*/  SHF.R.U32.HI R46, RZ, 0x5, R55 ;  /* 0x00000005ff2e7819 */ /* 0x004fca0000011637 */
[----:B------:R-:W1:Y:S02]  /*00d0*/  SHFL.IDX PT, R0, R46, RZ, 0x1f ;  /* 0x00001fff2e007589 */ /* 0x000e6400000e0000 */
[----:B-1----:R-:W-:Y:S01]  /*00e0*/  R2UR UR18, R0 ;  /* 0x00000000001272ca */ /* 0x002fe200000e0000 */
[----:B------:R-:W-:-:S14]  /*00f0*/  BRA.U UP0, `(.L_x_0) ;  /* 0x0000000100307547 */ /* 0x000fdc000b800000 */
[----:B------:R-:W1:Y:S02]  /*0100*/  LDCU.64 UR4, c[0x0][0x888] ;  /* 0x00011100ff0477ac */ /* 0x000e640008000a00 */
[----:B-1----:R-:W-:-:S04]  /*0110*/  UISETP.NE.U32.AND UP0, UPT, UR4, URZ, UPT ;  /* 0x000000ff0400728c */ /* 0x002fc8000bf05070 */
[----:B------:R-:W-:-:S09]  /*0120*/  UISETP.NE.AND.EX UP0, UPT, UR5, URZ, UPT, UP0 ;  /* 0x000000ff0500728c */ /* 0x000fd2000bf05300 */
[----:B------:R-:W-:Y:S05]  /*0130*/  BRA.U !UP0, `(.L_x_1) ;  /* 0x0000000108147547 */ /* 0x000fea000b800000 */
[----:B------:R-:W1:Y:S01]  /*0140*/  LDC.64 R26, c[0x0][0x888] ;  /* 0x00022200ff1a7b82 */ /* 0x000e620000000a00 */
[----:B------:R-:W1:Y:S02]  /*0150*/  LDCU.64 UR4, c[0x0][0x358] ;  /* 0x00006b00ff0477ac */ /* 0x000e640008000a00 */
[----:B-1----:R1:W5:Y:S01]  /*0160*/  LDG.E R26, desc[UR4][R26.64] ;  /* 0x000000041a1a7981 */ /* 0x002362000c1e1900 */
[----:B------:R-:W-:Y:S01]  /*0170*/  HFMA2 R45, -RZ, RZ, 0, 5.9604644775390625e-08 ;  /* 0x00000001ff2d7431 */ /* 0x000fe200000001ff */
[----:B------:R-:W-:Y:S05]  /*0180*/  BRA `(.L_x_0) ;  /* 0x00000000000c7947 */ /* 0x000fea0003800000 */
.L_x_1:
[----:B------:R-:W1:Y:S01]  /*0190*/  LDCU UR4, c[0x0][0x880] ;  /* 0x00011000ff0477ac */ /* 0x000e620008000800 */
[----:B------:R-:W-:Y:S01]  /*01a0*/  HFMA2 R45, -RZ, RZ, 0, 5.9604644775390625e-08 ;  /* 0x00000001ff2d7431 */ /* 0x000fe200000001ff */
[----:B-1----:R-:W-:-:S07]  /*01b0*/  MOV R26, UR4 ;  /* 0x00000004001a7c02 */ /* 0x002fce0008000f00 */
.L_x_0:
[----:B------:R-:W2:Y:S02]  /*01c0*/  LDCU.64 UR4, c[0x0][0x8b0] ;  /* 0x00011600ff0477ac */ /* 0x000ea40008000a00 */
[----:B--2---:R-:W-:-:S04]  /*01d0*/  UISETP.NE.U32.AND UP0, UPT, UR4, URZ, UPT ;  /* 0x000000ff0400728c */ /* 0x004fc8000bf05070 */
[----:B------:R-:W-:-:S09]  /*01e0*/  UISETP.NE.AND.EX UP0, UPT, UR5, URZ, UPT, UP0 ;  /* 0x000000ff0500728c */ /* 0x000fd2000bf05300 */
[----:B------:R-:W-:Y:S05]  /*01f0*/  BRA.U UP0, `(.L_x_2) ;  /* 0x0000000100287547 */ /* 0x000fea000b800000 */
[----:B------:R-:W2:Y:S02]  /*0200*/  LDCU.64 UR4, c[0x0][0x8a8] ;  /* 0x00011500ff0477ac */ /* 0x000ea40008000a00 */
[----:B--2---:R-:W-:-:S04]  /*0210*/  UISETP.NE.U32.AND UP0, UPT, UR4, URZ, UPT ;  /* 0x000000ff0400728c */ /* 0x004fc8000bf05070 */
[----:B------:R-:W-:-:S09]  /*0220*/  UISETP.NE.AND.EX UP0, UPT, UR5, URZ, UPT, UP0 ;  /* 0x000000ff0500728c */ /* 0x000fd2000bf05300 */
[----:B------:R-:W-:Y:S05]  /*0230*/  BRA.U !UP0, `(.L_x_3) ;  /* 0x0000000108107547 */ /* 0x000fea000b800000 */
[----:B------:R-:W2:Y:S01]  /*0240*/  LDC.64 R24, c[0x0][0x8a8] ;  /* 0x00022a00ff187b82 */ /* 0x000ea20000000a00 */
[----:B------:R-:W2:Y:S02]  /*0250*/  LDCU.64 UR4, c[0x0][0x358] ;  /* 0x00006b00ff0477ac */ /* 0x000ea40008000a00 */
[----:B--2---:R2:W5:Y:S01]  /*0260*/  LDG.E R24, desc[UR4][R24.64] ;  /* 0x0000000418187981 */ /* 0x004562000c1e1900 */
[----:B------:R-:W-:Y:S05]  /*0270*/  BRA `(.L_x_2) ;  /* 0x0000000000087947 */ /* 0x000fea0003800000 */
.L_x_3:
[----:B------:R-:W2:Y:S02]  /*0280*/  LDCU UR4, c[0x0][0x8a0] ;  /* 0x00011400ff0477ac */ /* 0x000ea40008000800 */
[----:B--2---:R-:W-:Y:S02]  /*0290*/  MOV R24, UR4 ;  /* 0x0000000400187c02 */ /* 0x004fe40008000f00 */
.L_x_2:
[----:B------:R-:W-:Y:S01]  /*02a0*/  IMAD.U32 R0, RZ, RZ, UR18 ;  /* 0x00000012ff007e24 */ /* 0x000fe2000f8e00ff */
[----:B------:R-:W-:Y:S04]  /*02b0*/  BSSY.RECONVERGENT B0, `(.L_x_4) ;  /* 0x000000c000007945 */ /* 0x000fe80003800200 */
[C---:B------:R-:W-:Y:S02]  /*02c0*/  ISETP.NE.OR P2, PT, R0.reuse, 0x1, !P1 ;  /* 0x000000010000780c */ /* 0x040fe40004f45670 */
[----:B------:R-:W-:-:S11]  /*02d0*/  ISETP.NE.OR P0, PT, R0, 0x3, !P1 ;  /* 0x000000030000780c */ /* 0x000fd60004f05670 */
[----:B------:R-:W-:Y:S05]  /*02e0*/  @P2 BRA `(.L_x_5) ;  /* 0x0000000000202947 */ /* 0x000fea0003800000 */
[----:B------:R-:W3:Y:S02]  /*02f0*/  LDCU.64 UR4, c[0x0][0x348] ;  /* 0x00006900ff0477ac */ /* 0x000ee40008000a00 */
[----:B---3--:R-:W-:Y:S02]  /*0300*/  UIADD3 UR6, UP1, UPT, UR4, 0x80, URZ ;  /* 0x0000008004067890 */ /* 0x008fe4000ff3e0ff */
[----:B------:R-:W-:Y:S02]  /*0310*/  UIADD3 UR4, UP0, UPT, UR4, 0x180, URZ ;  /* 0x0000018004047890 */ /* 0x000fe4000ff1e0ff */
[----:B------:R-:W-:Y:S02]  /*0320*/  UIADD3.X UR7, UPT, UPT, URZ, UR5, URZ, UP1, !UPT ;  /* 0x00000005ff077290 */ /* 0x000fe40008ffe4ff */
[----:B------:R-:W-:-:S07]  /*0330*/  UIADD3.X UR5, UPT, UPT, URZ, UR5, URZ, UP0, !UPT ;  /* 0x00000005ff057290 */ /* 0x000fce00087fe4ff */
[----:B------:R3:W-:Y:S02]  /*0340*/  UTMACCTL.PF [UR6] ;  /* 0x00000000060079b9 */ /* 0x0007e40008040000 */
[----:B------:R3:W-:Y:S02]  /*0350*/  UTMACCTL.PF [UR4] ;  /* 0x00000000040079b9 */ /* 0x0007e40008040000 */
[----:B---3--:R-:W-:Y:S01]  /*0360*/  NOP ;  /* 0x0000000000007918 */ /* 0x008fe20000000000 */
.L_x_5:
[----:B------:R-:W-:Y:S05]  /*0370*/  BSYNC.RECONVERGENT B0 ;  /* 0x0000000000007941 */ /* 0x000fea0003800200 */
.L_x_4:
[----:B------:R-:W-:Y:S04]  /*0380*/  BSSY.RECONVERGENT B0, `(.L_x_6) ;  /* 0x000000a000007945 */ /* 0x000fe80003800200 */
        /* <DEDUP_REMOVED lines=9> */
.L_x_7:
[----:B------:R-:W-:Y:S05]  /*0420*/  BSYNC.RECONVERGENT B0 ;  /* 0x0000000000007941 */ /* 0x000fea0003800200 */
.L_x_6:
[----:B------:R-:W3:Y:S01]  /*0430*/  LDCU.64 UR4, c[0x0][0x888] ;  /* 0x00011100ff0477ac */ /* 0x000ee20008000a00 */
[----:B------:R-:W-:Y:S02]  /*0440*/  UISETP.EQ.U32.AND UP2, UPT, UR8, URZ, UPT ;  /* 0x000000ff0800728c */ /* 0x000fe4000bf42070 */
[----:B------:R-:W-:Y:S02]  /*0450*/  UPLOP3.LUT UP3, UPT, UPT, UPT, UPT, 0x80, 0x8 ;  /* 0x000000000008789c */ /* 0x000fe40003f6f070 */
[----:B---3--:R-:W-:-:S04]  /*0460*/  UISETP.NE.U32.AND UP0, UPT, UR4, URZ, UPT ;  /* 0x000000ff0400728c */ /* 0x008fc8000bf05070 */
[----:B------:R-:W-:-:S04]  /*0470*/  UISETP.NE.AND.EX UP1, UPT, UR5, URZ, UPT, UP0 ;  /* 0x000000ff0500728c */ /* 0x000fc8000bf25300 */
[----:B------:R-:W-:-:S04]  /*0480*/  UISETP.EQ.OR.EX UP4, UPT, UR9, URZ, !UP1, UP2 ;  /* 0x000000ff0900728c */ /* 0x000fc8000cf82720 */
[----:B------:R-:W-:-:S06]  /*0490*/  UP2UR UR4, UPR, URZ, 0x10 ;  /* 0x00000010ff047883 */ /* 0x000fcc0008000000 */
[----:B------:R-:W-:Y:S01]  /*04a0*/  MOV R51, UR4 ;  /* 0x0000000400337c02 */ /* 0x000fe20008000f00 */
[----:B------:R-:W-:Y:S06]  /*04b0*/  BRA.U !UP4, `(.L_x_8) ;  /* 0x000000010c207547 */ /* 0x000fec000b800000 */
[----:B------:R-:W-:Y:S01]  /*04c0*/  UISETP.NE.U32.AND UP2, UPT, UR8, URZ, UPT ;  /* 0x000000ff0800728c */ /* 0x000fe2000bf45070 */
[----:B-----5:R-:W-:Y:S01]  /*04d0*/  FSETP.NEU.AND P0, PT, R26, RZ, PT ;  /* 0x000000ff1a00720b */ /* 0x020fe20003f0d000 */
[----:B------:R-:W-:Y:S02]  /*04e0*/  USEL UR4, URZ, 0xffffffff, UP1 ;  /* 0xffffffffff047887 */ /* 0x000fe40008800000 */
[----:B------:R-:W-:-:S10]  /*04f0*/  UISETP.NE.AND.EX UP2, UPT, UR9, URZ, UPT, UP2 ;  /* 0x000000ff0900728c */ /* 0x000fd4000bf45320 */
[----:B------:R-:W-:Y:S01]  /*0500*/  VOTEU.ANY UP0, P0 ;  /* 0x0000000000ff7886 */ /* 0x000fe20000000100 */
[----:B------:R-:W-:-:S04]  /*0510*/  @!UP2 USEL UR4, URZ, 0xffffffff, UP0 ;  /* 0xffffffffff04a887 */ /* 0x000fc80008000000 */
[----:B------:R-:W-:-:S04]  /*0520*/  ULOP3.LUT UR4, UR4, 0x1, URZ, 0xc0, !UPT ;  /* 0x0000000104047892 */ /* 0x000fc8000f8ec0ff */
[----:B------:R-:W-:-:S11]  /*0530*/  UISETP.NE.U32.AND UP3, UPT, UR4, 0x1, UPT ;  /* 0x000000010400788c */ /* 0x000fd6000bf65070 */
.L_x_8:
[----:B------:R-:W3:Y:S01]  /*0540*/  SHFL.IDX PT, R0, R46, RZ, 0x1f ;  /* 0x00001fff2e007589 */ /* 0x000ee200000e0000 */
[----:B------:R-:W-:Y:S02]  /*0550*/  UISETP.NE.AND UP5, UPT, UR18, 0x2, UPT ;  /* 0x000000021200788c */ /* 0x000fe4000bfa5270 */
[----:B------:R-:W-:Y:S02]  /*0560*/  UISETP.NE.AND UP0, UPT, UR18, 0x2, UPT ;  /* 0x000000021200788c */ /* 0x000fe4000bf05270 */
[----:B------:R-:W-:Y:S02]  /*0570*/  UISETP.NE.OR UP2, UPT, UR31, URZ, UP5 ;  /* 0x000000ff1f00728c */ /* 0x000fe4000af45670 */
[----:B------:R-:W-:-:S04]  /*0580*/  USEL UR53, URZ, 0x1, UP0 ;  /* 0x00000001ff357887 */ /* 0x000fc80008000000 */
[----:B------:R-:W-:Y:S02]  /*0590*/  PLOP3.LUT P3, PT, P1, PT, UP2, 0xae, 0xea ;  /* 0x0000000000ea781c */ /* 0x000fe40000f6f52e */
[----:B---3--:R-:W-:-:S13]  /*05a0*/  ISETP.NE.AND P0, PT, R0, RZ, PT ;  /* 0x000000ff0000720c */ /* 0x008fda0003f05270 */
[----:B------:R-:W-:Y:S05]  /*05b0*/  @P0 BRA `(.L_x_9) ;  /* 0x00000004004c0947 */ /* 0x000fea0003800000 */
[----:B------:R-:W-:Y:S01]  /*05c0*/  ELECT P0, URZ, PT ;  /* 0x0000000000ff782f */ /* 0x000fe20003800000 */
[----:B------:R-:W-:-:S12]  /*05d0*/  BSSY.RECONVERGENT B0, `(.L_x_9) ;  /* 0x0000051000007945 */ /* 0x000fd80003800200 */
[----:B------:R-:W-:Y:S05]  /*05e0*/  @!P0 BRA `(.L_x_10) ;  /* 0x00000004003c8947 */ /* 0x000fea0003800000 */
[----:B------:R-:W3:Y:S01]  /*05f0*/  S2UR UR5, SR_CgaCtaId ;  /* 0x00000000000579c3 */ /* 0x000ee20000008800 */
[----:B------:R-:W-:Y:S01]  /*0600*/  UMOV UR4, 0x400 ;  /* 0x0000040000047882 */ /* 0x000fe20000000000 */
[----:B------:R-:W-:Y:S02]  /*0610*/  UMOV UR6, 0x1 ;  /* 0x0000000100067882 */ /* 0x000fe40000000000 */
[----:B------:R-:W-:-:S04]  /*0620*/  UIADD3 UR6, UPT, UPT, -UR6, 0x100000, URZ ;  /* 0x0010000006067890 */ /* 0x000fc8000fffe1ff */
[----:B------:R-:W-:Y:S02]  /*0630*/  USHF.L.U32 UR7, UR6, 0xb, URZ ;  /* 0x0000000b06077899 */ /* 0x000fe400080006ff */
[----:B------:R-:W-:Y:S02]  /*0640*/  USHF.L.U32 UR6, UR6, 0x1, URZ ;  /* 0x0000000106067899 */ /* 0x000fe400080006ff */
[----:B---3--:R-:W-:Y:S01]  /*0650*/  ULEA UR4, UR5, UR4, 0x18 ;  /* 0x0000000405047291 */ /* 0x008fe2000f8ec0ff */
[----:B------:R-:W3:Y:S11]  /*0660*/  FENCE.VIEW.ASYNC.S ;  /* 0x00000000000073c6 */ /* 0x000ef60000000000 */
[----:B---3--:R3:W4:Y:S01]  /*0670*/  SYNCS.EXCH.64 URZ, [UR4], UR6 ;  /* 0x0000000604ff75b2 */ /* 0x0087220008000100 */
[----:B------:R3:W1:Y:S01]  /*0680*/  SYNCS.EXCH.64 URZ, [UR4+0x118], UR6 ;  /* 0x0001180604ff75b2 */ /* 0x0006620008000100 */
        /* <DEDUP_REMOVED lines=67> */
[----:B------:R3:W1:Y:S02]  /*0ac0*/  SYNCS.EXCH.64 URZ, [UR4+0x228], UR6 ;  /* 0x0002280604ff75b2 */ /* 0x0006640008000100 */
[----:B---34-:R-:W-:Y:S01]  /*0ad0*/  NOP ;  /* 0x0000000000007918 */ /* 0x018fe20000000000 */
.L_x_10:
[----:B------:R-:W-:Y:S05]  /*0ae0*/  BSYNC.RECONVERGENT B0 ;  /* 0x0000000000007941 */ /* 0x000fea0003800200 */
.L_x_9:
[----:B------:R-:W3:Y:S01]  /*0af0*/  SHFL.IDX PT, R0, R46, RZ, 0x1f ;  /* 0x00001fff2e007589 */ /* 0x000ee200000e0000 */
[----:B------:R-:W-:Y:S01]  /*0b00*/  NOP ;  /* 0x0000000000007918 */ /* 0x000fe20000000000 */
[----:B---3--:R-:W-:-:S13]  /*0b10*/  ISETP.NE.AND P0, PT, R0, 0x1, PT ;  /* 0x000000010000780c */ /* 0x008fda0003f05270 */
[----:B------:R-:W-:Y:S05]  /*0b20*/  @P0 BRA `(.L_x_11) ;  /* 0x0000000000500947 */ /* 0x000fea0003800000 */
[----:B------:R-:W3:Y:S01]  /*0b30*/  S2UR UR5, SR_CgaCtaId ;  /* 0x00000000000579c3 */ /* 0x000ee20000008800 */
[----:B------:R-:W-:Y:S01]  /*0b40*/  UMOV UR4, 0x400 ;  /* 0x0000040000047882 */ /* 0x000fe20000000000 */
[----:B------:R-:W-:Y:S01]  /*0b50*/  UMOV UR8, 0x20 ;  /* 0x0000002000087882 */ /* 0x000fe20000000000 */
[----:B------:R-:W-:Y:S01]  /*0b60*/  UMOV UR6, 0x80 ;  /* 0x0000008000067882 */ /* 0x000fe20000000000 */
[----:B------:R-:W-:-:S04]  /*0b70*/  UIADD3 UR8, UPT, UPT, -UR8, 0x100000, URZ ;  /* 0x0010000008087890 */ /* 0x000fc8000fffe1ff */
[----:B------:R-:W-:Y:S02]  /*0b80*/  USHF.L.U32 UR9, UR8, 0xb, URZ ;  /* 0x0000000b08097899 */ /* 0x000fe400080006ff */
[----:B------:R-:W-:Y:S02]  /*0b90*/  USHF.L.U32 UR8, UR8, 0x1, URZ ;  /* 0x0000000108087899 */ /* 0x000fe400080006ff */
[----:B------:R-:W-:-:S04]  /*0ba0*/  UIADD3 UR6, UPT, UPT, -UR6, 0x100000, URZ ;  /* 0x0010000006067890 */ /* 0x000fc8000fffe1ff */
[----:B------:R-:W-:Y:S02]  /*0bb0*/  USHF.L.U32 UR7, UR6, 0xb, URZ ;  /* 0x0000000b06077899 */ /* 0x000fe400080006ff */
[----:B------:R-:W-:Y:S01]  /*0bc0*/  USHF.L.U32 UR6, UR6, 0x1, URZ ;  /* 0x0000000106067899 */ /* 0x000fe200080006ff */
[----:B------:R-:W-:Y:S01]  /*0bd0*/  ELECT P0, URZ, PT ;  /* 0x0000000000ff782f */ /* 0x000fe20003800000 */
[----:B---3--:R-:W-:Y:S01]  /*0be0*/  ULEA UR4, UR5, UR4, 0x18 ;  /* 0x0000000405047291 */ /* 0x008fe2000f8ec0ff */
[----:B------:R-:W3:Y:S11]  /*0bf0*/  FENCE.VIEW.ASYNC.S ;  /* 0x00000000000073c6 */ /* 0x000ef60000000000 */
[----:B---3--:R3:W4:Y:S01]  /*0c00*/  SYNCS.EXCH.64 URZ, [UR4+0x230], UR8 ;  /* 0x0002300804ff75b2 */ /* 0x0087220008000100 */
[----:B------:R3:W1:Y:S01]  /*0c10*/  SYNCS.EXCH.64 URZ, [UR4+0x248], UR6 ;  /* 0x0002480604ff75b2 */ /* 0x0006620008000100 */
[----:B------:R3:W1:Y:S01]  /*0c20*/  SYNCS.EXCH.64 URZ, [UR4+0x238], UR8 ;  /* 0x0002380804ff75b2 */ /* 0x0006620008000100 */
[----:B------:R3:W1:Y:S01]  /*0c30*/  SYNCS.EXCH.64 URZ, [UR4+0x250], UR6 ;  /* 0x0002500604ff75b2 */ /* 0x0006620008000100 */
[----:B------:R3:W1:Y:S01]  /*0c40*/  SYNCS.EXCH.64 URZ, [UR4+0x240], UR8 ;  /* 0x0002400804ff75b2 */ /* 0x0006620008000100 */
[----:B------:R3:W1:Y:S01]  /*0c50*/  SYNCS.EXCH.64 URZ, [UR4+0x258], UR6 ;  /* 0x0002580604ff75b2 */ /* 0x0006620008000100 */
[----:B------:R-:W-:Y:S01]  /*0c60*/  NOP ;  /* 0x0000000000007918 */ /* 0x000fe20000000000 */
.L_x_11:
[----:B------:R-:W2:Y:S01]  /*0c70*/  SHFL.IDX PT, R0, R46, RZ, 0x1f ;  /* 0x00001fff2e007589 */ /* 0x000ea200000e0000 */
[----:B------:R-:W-:Y:S01]  /*0c80*/  NOP ;  /* 0x0000000000007918 */ /* 0x000fe20000000000 */
[----:B--2---:R-:W-:-:S13]  /*0c90*/  ISETP.NE.AND P0, PT, R0, 0x3, PT ;  /* 0x000000030000780c */ /* 0x004fda0003f05270 */
[----:B------:R-:W-:Y:S05]  /*0ca0*/  @P0 BRA `(.L_x_12) ;  /* 0x0000000000300947 */ /* 0x000fea0003800000 */
[----:B------:R-:W2:Y:S01]  /*0cb0*/  S2UR UR5, SR_CgaCtaId ;  /* 0x00000000000579c3 */ /* 0x000ea20000008800 */
[----:B---3--:R-:W-:Y:S01]  /*0cc0*/  UMOV UR4, 0x400 ;  /* 0x0000040000047882 */ /* 0x008fe20000000000 */
[----:B------:R-:W-:Y:S01]  /*0cd0*/  UMOV UR6, 0x20 ;  /* 0x0000002000067882 */ /* 0x000fe20000000000 */
[----:B------:R-:W-:Y:S01]  /*0ce0*/  ELECT P0, URZ, PT ;  /* 0x0000000000ff782f */ /* 0x000fe20003800000 */
[----:B------:R-:W-:-:S04]  /*0cf0*/  UIADD3 UR6, UPT, UPT, -UR6, 0x100000, URZ ;  /* 0x0010000006067890 */ /* 0x000fc8000fffe1ff */
[----:B------:R-:W-:Y:S02]  /*0d00*/  USHF.L.U32 UR7, UR6, 0xb, URZ ;  /* 0x0000000b06077899 */ /* 0x000fe400080006ff */
[----:B------:R-:W-:Y:S02]  /*0d10*/  USHF.L.U32 UR6, UR6, 0x1, URZ ;  /* 0x0000000106067899 */ /* 0x000fe400080006ff */
[----:B--2---:R-:W-:Y:S01]  /*0d20*/  ULEA UR4, UR5, UR4, 0x18 ;  /* 0x0000000405047291 */ /* 0x004fe2000f8ec0ff */
[----:B------:R-:W2:Y:S11]  /*0d30*/  FENCE.VIEW.ASYNC.S ;  /* 0x00000000000073c6 */ /* 0x000eb60000000000 */
[----:B--2---:R2:W3:Y:S01]  /*0d40*/  SYNCS.EXCH.64 URZ, [UR4+0x260], UR6 ;  /* 0x0002600604ff75b2 */ /* 0x0044e20008000100 */
[----:B------:R2:W1:Y:S01]  /*0d50*/  SYNCS.EXCH.64 URZ, [UR4+0x268], UR6 ;  /* 0x0002680604ff75b2 */ /* 0x0004620008000100 */
[----:B------:R-:W-:Y:S01]  /*0d60*/  NOP ;  /* 0x0000000000007918 */ /* 0x000fe20000000000 */
.L_x_12:
[----:B------:R-:W4:Y:S01]  /*0d70*/  SHFL.IDX PT, R0, R46, RZ, 0x1f ;  /* 0x00001fff2e007589 */ /* 0x000f2200000e0000 */
[----:B------:R-:W-:Y:S01]  /*0d80*/  NOP ;  /* 0x0000000000007918 */ /* 0x000fe20000000000 */
[----:B----4-:R-:W-:-:S13]  /*0d90*/  ISETP.NE.AND P0, PT, R0, 0x4, PT ;  /* 0x000000040000780c */ /* 0x010fda0003f05270 */
[----:B------:R-:W-:Y:S05]  /*0da0*/  @P0 BRA `(.L_x_13) ;  /* 0x0000000000440947 */ /* 0x000fea0003800000 */
[----:B------:R-:W4:Y:S01]  /*0db0*/  S2UR UR5, SR_CgaCtaId ;  /* 0x00000000000579c3 */ /* 0x000f220000008800 */
[----:B--23--:R-:W-:Y:S01]  /*0dc0*/  UMOV UR4, 0x1e0 ;  /* 0x000001e000047882 */ /* 0x00cfe20000000000 */
[----:B------:R-:W-:Y:S01]  /*0dd0*/  UMOV UR6, 0x400 ;  /* 0x0000040000067882 */ /* 0x000fe20000000000 */
[----:B------:R-:W-:Y:S01]  /*0de0*/  USEL UR4, UR4, 0x1a0, UP3 ;  /* 0x000001a004047887 */ /* 0x000fe20009800000 */
[----:B------:R-:W-:Y:S01]  /*0df0*/  UMOV UR8, 0x1 ;  /* 0x0000000100087882 */ /* 0x000fe20000000000 */
[----:B------:R-:W-:Y:S01]  /*0e00*/  ELECT P0, URZ, PT ;  /* 0x0000000000ff782f */ /* 0x000fe20003800000 */
[----:B------:R-:W-:-:S04]  /*0e10*/  UIADD3 UR8, UPT, UPT, -UR8, 0x100000, URZ ;  /* 0x0010000008087890 */ /* 0x000fc8000fffe1ff */
[----:B------:R-:W-:Y:S02]  /*0e20*/  USHF.L.U32 UR9, UR8, 0xb, URZ ;  /* 0x0000000b08097899 */ /* 0x000fe400080006ff */
[----:B------:R-:W-:Y:S02]  /*0e30*/  USHF.L.U32 UR8, UR8, 0x1, URZ ;  /* 0x0000000108087899 */ /* 0x000fe400080006ff */
[----:B----4-:R-:W-:Y:S02]  /*0e40*/  ULEA UR6, UR5, UR6, 0x18 ;  /* 0x0000000605067291 */ /* 0x010fe4000f8ec0ff */
[----:B------:R-:W-:-:S04]  /*0e50*/  UIADD3 UR4, UPT, UPT, -UR4, 0x100000, URZ ;  /* 0x0010000004047890 */ /* 0x000fc8000fffe1ff */
[----:B------:R-:W-:Y:S02]  /*0e60*/  USHF.L.U32 UR5, UR4, 0xb, URZ ;  /* 0x0000000b04057899 */ /* 0x000fe400080006ff */
[----:B------:R-:W-:Y:S01]  /*0e70*/  USHF.L.U32 UR4, UR4, 0x1, URZ ;  /* 0x0000000104047899 */ /* 0x000fe200080006ff */
[----:B------:R-:W2:Y:S03]  /*0e80*/  FENCE.VIEW.ASYNC.S ;  /* 0x00000000000073c6 */ /* 0x000ea60000000000 */
[----:B--2---:R4:W2:Y:S08]  /*0e90*/  SYNCS.EXCH.64 URZ, [UR6+0x270], UR8 ;  /* 0x0002700806ff75b2 */ /* 0x0048b00008000100 */
[----:B------:R4:W3:Y:S02]  /*0ea0*/  SYNCS.EXCH.64 URZ, [UR6+0x278], UR4 ;  /* 0x0002780406ff75b2 */ /* 0x0008e40008000100 */
[----:B----4-:R-:W-:Y:S01]  /*0eb0*/  NOP ;  /* 0x0000000000007918 */ /* 0x010fe20000000000 */
.L_x_13:
[----:B------:R-:W4:Y:S01]  /*0ec0*/  SHFL.IDX PT, R0, R46, RZ, 0x1f ;  /* 0x00001fff2e007589 */ /* 0x000f2200000e0000 */
[----:B------:R-:W-:Y:S01]  /*0ed0*/  ISETP.NE.OR P1, PT, RZ, UR18, !P1 ;  /* 0x00000012ff007c0c */ /* 0x000fe2000cf25670 */
[----:B------:R-:W-:Y:S01]  /*0ee0*/  NOP ;  /* 0x0000000000007918 */ /* 0x000fe20000000000 */
[----:B----4-:R-:W-:-:S13]  /*0ef0*/  ISETP.NE.AND P0, PT, R0, 0x5, PT ;  /* 0x000000050000780c */ /* 0x010fda0003f05270 */
[----:B------:R-:W-:Y:S05]  /*0f00*/  @P0 BRA `(.L_x_14) ;  /* 0x0000000000480947 */ /* 0x000fea0003800000 */
[----:B------:R-:W4:Y:S01]  /*0f10*/  S2UR UR5, SR_CgaCtaId ;  /* 0x00000000000579c3 */ /* 0x000f220000008800 */
[----:B--23--:R-:W-:Y:S01]  /*0f20*/  UMOV UR4, 0x400 ;  /* 0x0000040000047882 */ /* 0x00cfe20000000000 */
        /* <DEDUP_REMOVED lines=9> */
[----:B----4-:R-:W-:Y:S01]  /*0fc0*/  ULEA UR4, UR5, UR4, 0x18 ;  /* 0x0000000405047291 */ /* 0x010fe2000f8ec0ff */
[----:B------:R-:W2:Y:S11]  /*0fd0*/  FENCE.VIEW.ASYNC.S ;  /* 0x00000000000073c6 */ /* 0x000eb60000000000 */
[----:B--2---:R4:W2:Y:S01]  /*0fe0*/  SYNCS.EXCH.64 URZ, [UR4+0x280], UR6 ;  /* 0x0002800604ff75b2 */ /* 0x0048a20008000100 */
[----:B------:R4:W3:Y:S01]  /*0ff0*/  SYNCS.EXCH.64 URZ, [UR4+0x290], UR8 ;  /* 0x0002900804ff75b2 */ /* 0x0008e20008000100 */
[----:B------:R4:W1:Y:S01]  /*1000*/  SYNCS.EXCH.64 URZ, [UR4+0x288], UR6 ;  /* 0x0002880604ff75b2 */ /* 0x0008620008000100 */
[----:B------:R4:W1:Y:S02]  /*1010*/  SYNCS.EXCH.64 URZ, [UR4+0x298], UR8 ;  /* 0x0002980804ff75b2 */ /* 0x0008640008000100 */
[----:B----4-:R-:W-:Y:S01]  /*1020*/  NOP ;  /* 0x0000000000007918 */ /* 0x010fe20000000000 */
.L_x_14:
[----:B--23--:R-:W2:Y:S01]  /*1030*/  S2UR UR7, SR_CgaCtaId ;  /* 0x00000000000779c3 */ /* 0x00cea20000008800 */
[----:B------:R-:W-:Y:S01]  /*1040*/  VOTEU.ALL UP0, P1 ;  /* 0x0000000000ff7886 */ /* 0x000fe20000800000 */
[----:B------:R-:W-:Y:S01]  /*1050*/  UMOV UR4, 0x20 ;  /* 0x0000002000047882 */ /* 0x000fe20000000000 */
[----:B------:R-:W-:Y:S01]  /*1060*/  NOP ;  /* 0x0000000000007918 */ /* 0x000fe20000000000 */
[----:B------:R-:W-:Y:S01]  /*1070*/  LOP3.LUT R3, R55, 0x1f, RZ, 0xc0, !PT ;  /* 0x0000001f37037812 */ /* 0x000fe200078ec0ff */
[----:B------:R-:W-:Y:S01]  /*1080*/  UISETP.NE.AND UP4, UPT, UR18, URZ, UPT ;  /* 0x000000ff1200728c */ /* 0x000fe2000bf85270 */
[----:B------:R-:W-:Y:S01]  /*1090*/  @!UP0 UMOV UR6, 0x400 ;  /* 0x0000040000068882 */ /* 0x000fe20000000000 */
[----:B------:R-:W-:-:S04]  /*10a0*/  @!UP0 UIADD3 UR4, UPT, UPT, -UR4, 0x100000, URZ ;  /* 0x0010000004048890 */ /* 0x000fc8000fffe1ff */
[----:B------:R-:W-:Y:S02]  /*10b0*/  @!UP0 USHF.L.U32 UR5, UR4, 0xb, URZ ;  /* 0x0000000b04058899 */ /* 0x000fe400080006ff */
[----:B------:R-:W-:Y:S02]  /*10c0*/  @!UP0 USHF.L.U32 UR4, UR4, 0x1, URZ ;  /* 0x0000000104048899 */ /* 0x000fe400080006ff */
[----:B--2---:R-:W-:Y:S01]  /*10d0*/  @!UP0 ULEA UR6, UR7, UR6, 0x18 ;  /* 0x0000000607068291 */ /* 0x004fe2000f8ec0ff */
[----:B------:R-:W2:Y:S01]  /*10e0*/  LDCU UR7, c[0x0][0x36c] ;  /* 0x00006d80ff0777ac */ /* 0x000ea20008000800 */
[----:B------:R-:W-:Y:S01]  /*10f0*/  VOTEU.ALL UP0, P1 ;  /* 0x0000000000ff7886 */ /* 0x000fe20000800000 */
[----:B------:R-:W3:Y:S09]  /*1100*/  FENCE.VIEW.ASYNC.S ;  /* 0x00000000000073c6 */ /* 0x000ef20000000000 */
[----:B---3--:R3:W4:Y:S01]  /*1110*/  @!UP0 SYNCS.EXCH.64 URZ, [UR6+0x2a0], UR4 ;  /* 0x0002a00406ff85b2 */ /* 0x0087220008000100 */
[----:B--2---:R-:W-:-:S09]  /*1120*/  UISETP.EQ.U32.AND UP6, UPT, UR7, 0x1, UPT ;  /* 0x000000010700788c */ /* 0x004fd2000bfc2070 */
[----:B---3--:R-:W-:Y:S05]  /*1130*/  BRA.U !UP6, `(.L_x_15) ;  /* 0x000000010e087547 */ /* 0x008fea000b800000 */
[----:B-1--4-:R-:W-:Y:S01]  /*1140*/  UCGABAR_ARV ;  /* 0x00000000000079c7 */ /* 0x012fe20008000000 */
[----:B------:R-:W-:Y:S05]  /*1150*/  BRA `(.L_x_16) ;  /* 0x0000000000047947 */ /* 0x000fea0003800000 */
.L_x_15:
[----:B-1--4-:R-:W-:Y:S01]  /*1160*/  NOP ;  /* 0x0000000000007918 */ /* 0x012fe20000000000 */
.L_x_16:
[----:B------:R-:W1:Y:S01]  /*1170*/  S2UR UR21, SR_CTAID.X ;  /* 0x00000000001579c3 */ /* 0x000e620000002500 */
[----:B------:R-:W-:-:S05]  /*1180*/  CS2R.32 R50, SR_CgaSize ;  /* 0x0000000000327805 */ /* 0x000fca0000008a00 */
[----:B------:R-:W-:-:S05]  /*1190*/  IMAD R50, R50, -0xa0, RZ ;  /* 0xffffff6032327824 */ /* 0x000fca00078e02ff */
[----:B------:R-:W-:-:S14]  /*11a0*/  R2UR UR5, R50 ;  /* 0x00000000320572ca */ /* 0x000fdc00000e0000 */
[----:B------:R-:W2:Y:S01]  /*11b0*/  LDCU UR5, c[0x0][UR5+0x2b0] ;  /* 0x00005600050577ac */ /* 0x000ea20008000800 */
[----:B------:R-:W-:-:S05]  /*11c0*/  CS2R.32 R50, SR_CgaSize ;  /* 0x0000000000327805 */ /* 0x000fca0000008a00 */
[----:B------:R-:W-:-:S05]  /*11d0*/  IMAD R50, R50, -0xa0, RZ ;  /* 0xffffff6032327824 */ /* 0x000fca00078e02ff */
[----:B------:R-:W-:-:S14]  /*11e0*/  R2UR UR4, R50 ;  /* 0x00000000320472ca */ /* 0x000fdc00000e0000 */
[----:B------:R-:W3:Y:S01]  /*11f0*/  LDCU UR4, c[0x0][UR4+0x2b4] ;  /* 0x00005680040477ac */ /* 0x000ee20008000800 */
[----:B------:R-:W4:Y:S01]  /*1200*/  S2UR UR20, SR_CTAID.Y ;  /* 0x00000000001479c3 */ /* 0x000f220000002600 */
[----:B------:R-:W-:-:S05]  /*1210*/  CS2R.32 R50, SR_CgaSize ;  /* 0x0000000000327805 */ /* 0x000fca0000008a00 */
[----:B------:R-:W-:-:S05]  /*1220*/  IMAD R50, R50, -0xa0, RZ ;  /* 0xffffff6032327824 */ /* 0x000fca00078e02ff */
[----:B------:R-:W-:-:S14]  /*1230*/  R2UR UR7, R50 ;  /* 0x00000000320772ca */ /* 0x000fdc00000e0000 */
[----:B------:R-:W3:Y:S01]  /*1240*/  LDCU UR7, c[0x0][UR7+0x2a0] ;  /* 0x00005400070777ac */ /* 0x000ee20008000800 */
[----:B------:R-:W-:-:S05]  /*1250*/  CS2R.32 R50, SR_CgaSize ;  /* 0x0000000000327805 */ /* 0x000fca0000008a00 */
[----:B------:R-:W-:-:S05]  /*1260*/  IMAD R50, R50, -0xa0, RZ ;  /* 0xffffff6032327824 */ /* 0x000fca00078e02ff */
[----:B------:R-:W-:-:S14]  /*1270*/  R2UR UR8, R50 ;  /* 0x00000000320872ca */ /* 0x000fdc00000e0000 */
[----:B------:R-:W3:Y:S01]  /*1280*/  LDCU UR8, c[0x0][UR8+0x2a4] ;  /* 0x00005480080877ac */ /* 0x000ee20008000800 */
[----:B------:R-:W3:Y:S01]  /*1290*/  LDCU UR19, c[0x0][0xb24] ;  /* 0x00016480ff1377ac */ /* 0x000ee20008000800 */
[----:B------:R-:W3:Y:S01]  /*12a0*/  LDCU UR39, c[0x0][0xb24] ;  /* 0x00016480ff2777ac */ /* 0x000ee20008000800 */
[----:B-1----:R-:W-:Y:S01]  /*12b0*/  I2FP.F32.U32 R2, UR21 ;  /* 0x0000001500027c45 */ /* 0x002fe20008201000 */
[----:B------:R-:W1:Y:S04]  /*12c0*/  LDCU UR24, c[0x0][0xb30] ;  /* 0x00016600ff1877ac */ /* 0x000e680008000800 */
[----:B--2---:R-:W-:Y:S01]  /*12d0*/  FMUL R2, R2, UR5 ;  /* 0x0000000502027c20 */ /* 0x004fe20008400000 */
[----:B----4-:R-:W-:-:S05]  /*12e0*/  I2FP.F32.U32 R0, UR20 ;  /* 0x0000001400007c45 */ /* 0x010fca0008201000 */
[----:B------:R-:W2:Y:S01]  /*12f0*/  F2I.U32.TRUNC.NTZ R2, R2 ;  /* 0x0000000200027305 */ /* 0x000ea2000020f000 */
[----:B---3--:R-:W-:-:S07]  /*1300*/  FMUL R0, R0, UR4 ;  /* 0x0000000400007c20 */ /* 0x008fce0008400000 */
[----:B------:R-:W3:Y:S01]  /*1310*/  F2I.U32.TRUNC.NTZ R0, R0 ;  /* 0x0000000000007305 */ /* 0x000ee2000020f000 */
[----:B--2---:R-:W-:Y:S02]  /*1320*/  R2UR UR4, R2 ;  /* 0x00000000020472ca */ /* 0x004fe400000e0000 */
[----:B------:R-:W-:Y:S02]  /*1330*/  PRMT R2, RZ, 0x7610, R2 ;  /* 0x00007610ff027816 */ /* 0x000fe40000000002 */
[----:B---3--:R-:W-:Y:S02]  /*1340*/  R2UR UR6, R0 ;  /* 0x00000000000672ca */ /* 0x008fe400000e0000 */
[----:B------:R-:W-:-:S07]  /*1350*/  PRMT R0, RZ, 0x7610, R0 ;  /* 0x00007610ff007816 */ /* 0x000fce0000000000 */
[----:B------:R-:W-:-:S04]  /*1360*/  UIADD3 UR5, UPT, UPT, -UR4, URZ, URZ ;  /* 0x000000ff04057290 */ /* 0x000fc8000fffe1ff */
[----:B------:R-:W-:Y:S02]  /*1370*/  UIMAD UR5, UR7, UR5, UR21 ;  /* 0x00000005070572a4 */ /* 0x000fe4000f8e0215 */
[----:B------:R-:W-:-:S04]  /*1380*/  UIADD3 UR4, UPT, UPT, -UR6, URZ, URZ ;  /* 0x000000ff06047290 */ /* 0x000fc8000fffe1ff */
[----:B------:R-:W-:Y:S01]  /*1390*/  IMAD.U32 R50, RZ, RZ, UR5 ;  /* 0x00000005ff327e24 */ /* 0x000fe2000f8e00ff */
[----:B------:R-:W-:-:S06]  /*13a0*/  UIMAD UR4, UR8, UR4, UR20 ;  /* 0x00000004080472a4 */ /* 0x000fcc000f8e0214 */
[----:B------:R-:W-:Y:S01]  /*13b0*/  IMAD.U32 R49, RZ, RZ, UR4 ;  /* 0x00000004ff317e24 */ /* 0x000fe2000f8e00ff */
[----:B-1----:R-:W-:Y:S06]  /*13c0*/  BRA.U UP4, `(.L_x_17) ;  /* 0x0000000104307547 */ /* 0x002fec000b800000 */
[----:B------:R-:W-:Y:S01]  /*13d0*/  R2UR UR5, R49 ;  /* 0x00000000310572ca */ /* 0x000fe200000e0000 */
[----:B------:R-:W-:Y:S01]  /*13e0*/  UMOV UR7, 0x3 ;  /* 0x0000000300077882 */ /* 0x000fe20000000000 */
[----:B------:R-:W-:-:S11]  /*13f0*/  R2UR UR4, R50 ;  /* 0x00000000320472ca */ /* 0x000fd600000e0000 */
[----:B------:R-:W-:-:S04]  /*1400*/  UISETP.NE.AND UP0, UPT, UR5, URZ, UPT ;  /* 0x000000ff0500728c */ /* 0x000fc8000bf05270 */
[----:B------:R-:W-:Y:S02]  /*1410*/  UISETP.LT.U32.OR UP0, UPT, UR4, 0x2, !UP0 ;  /* 0x000000020400788c */ /* 0x000fe4000c701470 */
[----:B------:R-:W-:Y:S02]  /*1420*/  ULOP3.LUT UR4, UR4, 0xfffffffe, URZ, 0xc0, !UPT ;  /* 0xfffffffe04047892 */ /* 0x000fe4000f8ec0ff */
[----:B------:R-:W-:Y:S02]  /*1430*/  USEL UR6, URZ, 0x1, !UP0 ;  /* 0x00000001ff067887 */ /* 0x000fe4000c000000 */
[----:B------:R-:W-:Y:S02]  /*1440*/  USEL UR5, URZ, 0x2, !UP0 ;  /* 0x00000002ff057887 */ /* 0x000fe4000c000000 */
[----:B------:R-:W-:Y:S02]  /*1450*/  USHF.L.U32 UR4, UR7, UR4, URZ ;  /* 0x0000000407047299 */ /* 0x000fe400080006ff */
[----:B------:R-:W-:-:S04]  /*1460*/  UIADD3 UR5, UPT, UPT, UR6, UR5, URZ ;  /* 0x0000000506057290 */ /* 0x000fc8000fffe0ff */
[----:B------:R-:W-:Y:S02]  /*1470*/  IMAD.U32 R0, RZ, RZ, UR4 ;  /* 0x00000004ff007e24 */ /* 0x000fe4000f8e00ff */
[----:B------:R-:W-:-:S07]  /*1480*/  IMAD.U32 R2, RZ, RZ, UR5 ;  /* 0x00000005ff027e24 */ /* 0x000fce000f8e00ff */
.L_x_17:
[----:B------:R-:W1:Y:S01]  /*1490*/  S2UR UR46, SR_CTAID.Z ;  /* 0x00000000002e79c3 */ /* 0x000e620000002700 */
[----:B------:R-:W-:Y:S01]  /*14a0*/  UISETP.GE.AND UP0, UPT, UR19, 0x1, UPT ;  /* 0x000000011300788c */ /* 0x000fe2000bf06270 */
[----:B------:R-:W-:-:S08]  /*14b0*/  UMOV UR44, UR21 ;  /* 0x00000015002c7c82 */ /* 0x000fd00008000000 */
[----:B------:R-:W-:Y:S05]  /*14c0*/  BRA.U !UP0, `(.L_x_18) ;  /* 0x0000000108d47547 */ /* 0x000fea000b800000 */
[----:B------:R-:W2:Y:S01]  /*14d0*/  LDCU.128 UR12, c[0x0][0xb10] ;  /* 0x00016200ff0c77ac */ /* 0x000ea20008000c00 */
[----:B------:R-:W3:Y:S01]  /*14e0*/  LDCU UR22, c[0x0][0xb0c] ;  /* 0x00016180ff1677ac */ /* 0x000ee20008000800 */
[----:B------:R-:W4:Y:S01]  /*14f0*/  LDCU UR6, c[0x0][0x370] ;  /* 0x00006e00ff0677ac */ /* 0x000f220008000800 */
[----:B------:R-:W1:Y:S01]  /*1500*/  LDCU UR7, c[0x0][0x374] ;  /* 0x00006e80ff0777ac */ /* 0x000e620008000800 */
[----:B------:R-:W1:Y:S01]  /*1510*/  LDCU UR23, c[0x0][0xb20] ;  /* 0x00016400ff1777ac */ /* 0x000e620008000800 */
[----:B--2---:R-:W-:Y:S02]  /*1520*/  UIMAD.WIDE.U32 UR4, UR21, UR12, URZ ;  /* 0x0000000c150472a5 */ /* 0x004fe4000f8e00ff */
[----:B---3--:R-:W-:Y:S01]  /*1530*/  UISETP.NE.AND UP0, UPT, UR22, 0x1, UPT ;  /* 0x000000011600788c */ /* 0x008fe2000bf05270 */
[----:B------:R-:W2:Y:S01]  /*1540*/  LDCU.64 UR8, c[0x0][0xb28] ;  /* 0x00016500ff0877ac */ /* 0x000ea20008000a00 */
[----:B----4-:R-:W-:-:S03]  /*1550*/  UIMAD.WIDE.U32 UR10, UR6, UR12, URZ ;  /* 0x0000000c060a72a5 */ /* 0x010fc6000f8e00ff */
[----:B------:R-:W-:Y:S01]  /*1560*/  UMOV UR4, UR5 ;  /* 0x0000000500047c82 */ /* 0x000fe20008000000 */
[----:B------:R-:W-:Y:S02]  /*1570*/  UISETP.NE.AND UP2, UPT, UR19, 0x1, UPT ;  /* 0x000000011300788c */ /* 0x000fe4000bf45270 */
[----:B------:R-:W-:Y:S01]  /*1580*/  USHF.R.U32.HI UR4, URZ, UR13, UR4 ;  /* 0x0000000dff047299 */ /* 0x000fe20008011604 */
[----:B------:R-:W-:Y:S01]  /*1590*/  UMOV UR10, UR11 ;  /* 0x0000000b000a7c82 */ /* 0x000fe20008000000 */
[----:B------:R-:W-:Y:S02]  /*15a0*/  UIMAD.WIDE.U32 UR16, UR20, UR15, URZ ;  /* 0x0000000f141072a5 */ /* 0x000fe4000f8e00ff */
[----:B------:R-:W-:Y:S02]  /*15b0*/  USEL UR5, UR21, UR4, !UP0 ;  /* 0x0000000415057287 */ /* 0x000fe4000c000000 */
[----:B------:R-:W-:Y:S02]  /*15c0*/  @UP0 USHF.R.U32.HI UR6, URZ, UR13, UR10 ;  /* 0x0000000dff060299 */ /* 0x000fe4000801160a */
[----:B------:R-:W-:-:S02]  /*15d0*/  UISETP.NE.AND UP0, UPT, UR14, 0x1, UPT ;  /* 0x000000010e00788c */ /* 0x000fc4000bf05270 */
[----:B-1----:R-:W-:Y:S02]  /*15e0*/  UIMAD.WIDE.U32 UR10, UR7, UR15, URZ ;  /* 0x0000000f070a72a5 */ /* 0x002fe4000f8e00ff */
[----:B--2---:R-:W-:Y:S01]  /*15f0*/  UIMAD.WIDE.U32 UR12, UR6, UR8, URZ ;  /* 0x00000008060c72a5 */ /* 0x004fe2000f8e00ff */
[----:B------:R-:W-:Y:S01]  /*1600*/  UMOV UR4, UR17 ;  /* 0x0000001100047c82 */ /* 0x000fe20008000000 */
[----:B------:R-:W-:-:S03]  /*1610*/  UIADD3 UR44, UPT, UPT, -UR5, URZ, URZ ;  /* 0x000000ff052c7290 */ /* 0x000fc6000fffe1ff */
[----:B------:R-:W-:Y:S01]  /*1620*/  UMOV UR10, UR11 ;  /* 0x0000000b000a7c82 */ /* 0x000fe20008000000 */
[----:B------:R-:W-:Y:S02]  /*1630*/  USHF.R.U32.HI UR4, URZ, UR23, UR4 ;  /* 0x00000017ff047299 */ /* 0x000fe40008011604 */
[----:B------:R-:W-:Y:S01]  /*1640*/  @UP0 USHF.R.U32.HI UR7, URZ, UR23, UR10 ;  /* 0x00000017ff070299 */ /* 0x000fe2000801160a */
[----:B------:R-:W-:Y:S01]  /*1650*/  UMOV UR12, UR13 ;  /* 0x0000000d000c7c82 */ /* 0x000fe20008000000 */
[----:B------:R-:W-:Y:S02]  /*1660*/  USEL UR4, UR20, UR4, !UP0 ;  /* 0x0000000414047287 */ /* 0x000fe4000c000000 */
[----:B------:R-:W-:Y:S02]  /*1670*/  UIMAD.WIDE.U32 UR10, UR7, UR8, URZ ;  /* 0x00000008070a72a5 */ /* 0x000fe4000f8e00ff */
[----:B------:R-:W-:Y:S02]  /*1680*/  @UP2 USHF.R.U32.HI UR6, URZ, UR9, UR12 ;  /* 0x00000009ff062299 */ /* 0x000fe4000801160c */
[----:B------:R-:W-:-:S02]  /*1690*/  UIMAD.WIDE.U32 UR12, UR4, UR8, URZ ;  /* 0x00000008040c72a5 */ /* 0x000fc4000f8e00ff */
[----:B------:R-:W-:Y:S01]  /*16a0*/  UIMAD UR44, UR22, UR44, UR21 ;  /* 0x0000002c162c72a4 */ /* 0x000fe2000f8e0215 */
[----:B------:R-:W-:Y:S02]  /*16b0*/  UMOV UR10, UR11 ;  /* 0x0000000b000a7c82 */ /* 0x000fe40008000000 */
[----:B------:R-:W-:Y:S02]  /*16c0*/  @UP2 USHF.R.U32.HI UR7, URZ, UR9, UR10 ;  /* 0x00000009ff072299 */ /* 0x000fe4000801160a */
[----:B------:R-:W-:Y:S02]  /*16d0*/  UIMAD UR10, UR6, UR19, URZ ;  /* 0x00000013060a72a4 */ /* 0x000fe4000f8e02ff */
[----:B------:R-:W-:-:S04]  /*16e0*/  UIMAD UR7, UR7, UR19, URZ ;  /* 0x00000013070772a4 */ /* 0x000fc8000f8e02ff */
[----:B------:R-:W-:-:S03]  /*16f0*/  UISETP.GE.AND UP0, UPT, UR4, UR7, UPT ;  /* 0x000000070400728c */ /* 0x000fc6000bf06270 */
[----:B------:R-:W-:Y:S01]  /*1700*/  UMOV UR7, UR13 ;  /* 0x0000000d00077c82 */ /* 0x000fe20008000000 */
[----:B------:R-:W-:Y:S02]  /*1710*/  UISETP.GE.OR UP0, UPT, UR5, UR10, UP0 ;  /* 0x0000000a0500728c */ /* 0x000fe40008706670 */
[----:B------:R-:W-:Y:S02]  /*1720*/  UIMAD.WIDE.U32 UR10, UR5, UR8, URZ ;  /* 0x00000008050a72a5 */ /* 0x000fe4000f8e00ff */
[----:B------:R-:W-:Y:S02]  /*1730*/  USHF.R.U32.HI UR7, URZ, UR9, UR7 ;  /* 0x00000009ff077299 */ /* 0x000fe40008011607 */
[----:B------:R-:W-:Y:S02]  /*1740*/  UIADD3 UR10, UPT, UPT, -UR4, URZ, URZ ;  /* 0x000000ff040a7290 */ /* 0x000fe4000fffe1ff */
[----:B------:R-:W-:Y:S02]  /*1750*/  USEL UR7, UR4, UR7, !UP2 ;  /* 0x0000000704077287 */ /* 0x000fe4000d000000 */
[----:B------:R-:W-:Y:S01]  /*1760*/  UIMAD UR10, UR14, UR10, UR20 ;  /* 0x0000000a0e0a72a4 */ /* 0x000fe2000f8e0214 */
[----:B------:R-:W-:-:S02]  /*1770*/  @!UP0 UMOV UR8, UR11 ;  /* 0x0000000b00088c82 */ /* 0x000fc40008000000 */
[----:B------:R-:W-:Y:S02]  /*1780*/  @!UP0 USHF.R.U32.HI UR8, URZ, UR9, UR8 ;  /* 0x00000009ff088299 */ /* 0x000fe40008011608 */
[----:B------:R-:W-:Y:S02]  /*1790*/  UIADD3 UR9, UPT, UPT, -UR7, URZ, URZ ;  /* 0x000000ff07097290 */ /* 0x000fe4000fffe1ff */
[----:B------:R-:W-:Y:S02]  /*17a0*/  @!UP0 USEL UR8, UR5, UR8, !UP2 ;  /* 0x0000000805088287 */ /* 0x000fe4000d000000 */
[----:B------:R-:W-:Y:S02]  /*17b0*/  UIMAD UR9, UR19, UR9, UR4 ;  /* 0x00000009130972a4 */ /* 0x000fe4000f8e0204 */
[----:B------:R-:W-:Y:S02]  /*17c0*/  @!UP0 UIADD3 UR7, UPT, UPT, UR7, -UR8, URZ ;  /* 0x8000000807078290 */ /* 0x000fe4000fffe0ff */
[----:B------:R-:W-:-:S02]  /*17d0*/  @!UP0 UIMAD UR6, UR9, UR6, UR8 ;  /* 0x00000006090682a4 */ /* 0x000fc4000f8e0208 */
[----:B------:R-:W-:-:S04]  /*17e0*/  @!UP0 UIMAD UR4, UR7, UR19, UR5 ;  /* 0x00000013070482a4 */ /* 0x000fc8000f8e0205 */
[----:B------:R-:W-:Y:S01]  /*17f0*/  UIMAD UR20, UR4, UR14, UR10 ;  /* 0x0000000e041472a4 */ /* 0x000fe2000f8e020a */
[----:B------:R-:W-:Y:S02]  /*1800*/  @!UP0 UMOV UR5, UR6 ;  /* 0x0000000600058c82 */ /* 0x000fe40008000000 */
[----:B------:R-:W-:-:S12]  /*1810*/  UIMAD UR44, UR5, UR22, UR44 ;  /* 0x00000016052c72a4 */ /* 0x000fd8000f8e022c */
.L_x_18:
[----:B------:R-:W-:-:S09]  /*1820*/  UISETP.NE.AND UP0, UPT, UR24, 0x1, UPT ;  /* 0x000000011800788c */ /* 0x000fd2000bf05270 */
[----:B------:R-:W-:Y:S05]  /*1830*/  BRA.U UP0, `(.L_x_19) ;  /* 0x0000000100407547 */ /* 0x000fea000b800000 */
[----:B------:R-:W2:Y:S01]  /*1840*/  LDCU.128 UR8, c[0x0][0xb10] ;  /* 0x00016200ff0877ac */ /* 0x000ea20008000c00 */
[----:B------:R-:W3:Y:S01]  /*1850*/  LDCU UR12, c[0x0][0xb0c] ;  /* 0x00016180ff0c77ac */ /* 0x000ee20008000800 */
[----:B------:R-:W4:Y:S01]  /*1860*/  LDCU UR13, c[0x0][0xb20] ;  /* 0x00016400ff0d77ac */ /* 0x000f220008000800 */
[----:B--2---:R-:W-:Y:S02]  /*1870*/  UIMAD.WIDE.U32 UR4, UR44, UR8, URZ ;  /* 0x000000082c0472a5 */ /* 0x004fe4000f8e00ff */
[----:B------:R-:W-:Y:S02]  /*1880*/  UIMAD.WIDE.U32 UR6, UR20, UR11, URZ ;  /* 0x0000000b140672a5 */ /* 0x000fe4000f8e00ff */
[----:B---3--:R-:W-:Y:S02]  /*1890*/  UISETP.NE.AND UP0, UPT, UR12, 0x1, UPT ;  /* 0x000000010c00788c */ /* 0x008fe4000bf05270 */
[----:B------:R-:W-:-:S03]  /*18a0*/  USHF.R.U32.HI UR5, URZ, UR9, UR5 ;  /* 0x00000009ff057299 */ /* 0x000fc60008011605 */
[----:B------:R-:W-:Y:S01]  /*18b0*/  UMOV UR4, UR7 ;  /* 0x0000000700047c82 */ /* 0x000fe20008000000 */
[----:B------:R-:W-:Y:S02]  /*18c0*/  USEL UR5, UR44, UR5, !UP0 ;  /* 0x000000052c057287 */ /* 0x000fe4000c000000 */
[----:B------:R-:W-:Y:S02]  /*18d0*/  UISETP.NE.AND UP0, UPT, UR10, 0x1, UPT ;  /* 0x000000010a00788c */ /* 0x000fe4000bf05270 */
[----:B----4-:R-:W-:-:S04]  /*18e0*/  USHF.R.U32.HI UR4, URZ, UR13, UR4 ;  /* 0x0000000dff047299 */ /* 0x010fc80008011604 */
[----:B------:R-:W-:-:S04]  /*18f0*/  USEL UR4, UR20, UR4, !UP0 ;  /* 0x0000000414047287 */ /* 0x000fc8000c000000 */
[----:B------:R-:W-:Y:S02]  /*1900*/  UIADD3 UR6, UPT, UPT, -UR4, UR5, URZ ;  /* 0x0000000504067290 */ /* 0x000fe4000fffe1ff */
[----:B------:R-:W-:Y:S02]  /*1910*/  UIADD3 UR4, UPT, UPT, UR4, -UR5, URZ ;  /* 0x8000000504047290 */ /* 0x000fe4000fffe0ff */
[----:B------:R-:W-:Y:S02]  /*1920*/  UIMAD UR20, UR6, UR10, UR20 ;  /* 0x0000000a061472a4 */ /* 0x000fe4000f8e0214 */
[----:B------:R-:W-:-:S12]  /*1930*/  UIMAD UR44, UR4, UR12, UR44 ;  /* 0x0000000c042c72a4 */ /* 0x000fd8000f8e022c */
.L_x_19:
[----:B------:R-:W-:Y:S05]  /*1940*/  BRA.U !UP6, `(.L_x_20) ;  /* 0x000000010e0c7547 */ /* 0x000fea000b800000 */
[----:B------:R-:W-:Y:S01]  /*1950*/  UCGABAR_WAIT ;  /* 0x0000000000007dc7 */ /* 0x000fe20008000000 */
[----:B------:R-:W-:Y:S01]  /*1960*/  CCTL.IVALL ;  /* 0x00000000ff00798f */ /* 0x000fe20002000000 */
[----:B------:R-:W-:Y:S05]  /*1970*/  BRA `(.L_x_21) ;  /* 0x0000000000047947 */ /* 0x000fea0003800000 */
.L_x_20:
[----:B------:R-:W-:Y:S06]  /*1980*/  BAR.SYNC.DEFER_BLOCKING 0x0 ;  /* 0x0000000000007b1d */ /* 0x000fec0000010000 */
.L_x_21:
[----:B------:R-:W-:Y:S05]  /*1990*/  BRA.U UP5, `(.L_x_22) ;  /* 0x0000002905bc7547 */ /* 0x000fea000b800000 */
[----:B------:R-:W2:Y:S01]  /*19a0*/  LDCU UR5, c[0x0][0x388] ;  /* 0x00007100ff0577ac */ /* 0x000ea20008000800 */
[----:B------:R-:W-:Y:S01]  /*19b0*/  PLOP3.LUT P1, PT, PT, PT, UP3, 0x80, 0x8 ;  /* 0x000000000008781c */ /* 0x000fe20003f2f038 */
[----:B------:R-:W-:Y:S01]  /*19c0*/  IMAD.MOV.U32 R2, RZ, RZ, RZ ;  /* 0x000000ffff027224 */ /* 0x000fe200078e00ff */
[----:B------:R-:W-:Y:S01]  /*19d0*/  ISETP.EQ.OR P2, PT, R3, RZ, P3 ;  /* 0x000000ff0300720c */ /* 0x000fe20001f42670 */
[----:B------:R-:W3:Y:S01]  /*19e0*/  LDCU UR6, c[0x0][0x38c] ;  /* 0x00007180ff0677ac */ /* 0x000ee20008000800 */
[----:B------:R-:W-:Y:S01]  /*19f0*/  PLOP3.LUT P1, PT, P1, PT, PT, 0x8, 0x80 ;  /* 0x000000000080781c */ /* 0x000fe20000f2e170 */
[----:B------:R-:W4:Y:S01]  /*1a00*/  LDCU UR48, c[0x0][0x390] ;  /* 0x00007200ff3077ac */ /* 0x000f220008000800 */
[----:B------:R-:W-:Y:S01]  /*1a10*/  UISETP.NE.AND UP1, UPT, UR18, URZ, UPT ;  /* 0x000000ff1200728c */ /* 0x000fe2000bf25270 */
[----:B------:R-:W1:Y:S01]  /*1a20*/  LDCU UR47, c[0x0][0x370] ;  /* 0x00006e00ff2f77ac */ /* 0x000e620008000800 */
[----:B--2---:R-:W-:Y:S01]  /*1a30*/  UIADD3 UR5, UPT, UPT, UR5, 0x1f, URZ ;  /* 0x0000001f05057890 */ /* 0x004fe2000fffe0ff */
[----:B------:R-:W2:Y:S03]  /*1a40*/  LDCU.64 UR36, c[0x0][0x348] ;  /* 0x00006900ff2477ac */ /* 0x000ea60008000a00 */
[----:B------:R-:W-:-:S02]  /*1a50*/  USHF.R.S32.HI UR4, URZ, 0x1f, UR5 ;  /* 0x0000001fff047899 */ /* 0x000fc40008011405 */
[----:B------:R-:W-:Y:S02]  /*1a60*/  USHF.L.U32 UR51, UR21, 0x6, URZ ;  /* 0x0000000615337899 */ /* 0x000fe400080006ff */
[----:B------:R-:W-:Y:S02]  /*1a70*/  ULEA.HI UR4, UR4, UR5, URZ, 0x5 ;  /* 0x0000000504047291 */ /* 0x000fe4000f8f28ff */
[----:B------:R-:W-:Y:S02]  /*1a80*/  USHF.L.U32 UR5, UR21, 0x5, URZ ;  /* 0x0000000515057899 */ /* 0x000fe400080006ff */
[----:B------:R-:W-:Y:S02]  /*1a90*/  USHF.R.S32.HI UR4, URZ, 0x5, UR4 ;  /* 0x00000005ff047899 */ /* 0x000fe40008011404 */
[----:B------:R-:W-:Y:S02]  /*1aa0*/  ULOP3.LUT UR50, UR5, 0x20, URZ, 0xc0, !UPT ;  /* 0x0000002005327892 */ /* 0x000fe4000f8ec0ff */
[----:B---3--:R-:W-:Y:S01]  /*1ab0*/  UIMAD UR4, UR4, UR6, URZ ;  /* 0x00000006040472a4 */ /* 0x008fe2000f8e02ff */
[----:B-1----:R-:W1:Y:S03]  /*1ac0*/  LDCU UR46, c[0x0][0x374] ;  /* 0x00006e80ff2e77ac */ /* 0x002e660008000800 */
[----:B----4-:R-:W-:-:S02]  /*1ad0*/  UIMAD UR48, UR4, UR48, URZ ;  /* 0x00000030043072a4 */ /* 0x010fc4000f8e02ff */
[----:B------:R-:W-:Y:S02]  /*1ae0*/  USEL UR33, UR53, 0x2, UP1 ;  /* 0x0000000235217887 */ /* 0x000fe40008800000 */
[----:B------:R-:W-:Y:S02]  /*1af0*/  UISETP.NE.AND UP2, UPT, UR48, URZ, UPT ;  /* 0x000000ff3000728c */ /* 0x000fe4000bf45270 */
[----:B------:R-:W-:Y:S01]  /*1b00*/  UISETP.LT.U32.AND UP0, UPT, UR48, 0x23, UPT ;  /* 0x000000233000788c */ /* 0x000fe2000bf01070 */
[----:B------:R-:W-:Y:S01]  /*1b10*/  UMOV UR23, 0x1 ;  /* 0x0000000100177882 */ /* 0x000fe20000000000 */
[----:B------:R-:W-:Y:S02]  /*1b20*/  UMOV UR26, URZ ;  /* 0x000000ff001a7c82 */ /* 0x000fe40008000000 */
[----:B------:R-:W-:Y:S01]  /*1b30*/  USEL UR4, UR48, 0x23, UP0 ;  /* 0x0000002330047887 */ /* 0x000fe20008000000 */
[----:B------:R-:W-:Y:S01]  /*1b40*/  UMOV UR27, URZ ;  /* 0x000000ff001b7c82 */ /* 0x000fe20008000000 */
[----:B------:R-:W-:-:S02]  /*1b50*/  UMOV UR34, URZ ;  /* 0x000000ff00227c82 */ /* 0x000fc40008000000 */
[----:B------:R-:W-:Y:S02]  /*1b60*/  UIADD3 UR5, UPT, UPT, UR4, -0x1, URZ ;  /* 0xffffffff04057890 */ /* 0x000fe4000fffe0ff */
[----:B------:R-:W-:Y:S02]  /*1b70*/  @!UP2 UIADD3 UR5, UPT, UPT, UR4, URZ, URZ ;  /* 0x000000ff0405a290 */ /* 0x000fe4000fffe0ff */
[----:B------:R-:W-:Y:S02]  /*1b80*/  UIADD3 UR45, UPT, UPT, UR48, -UR4, URZ ;  /* 0x80000004302d7290 */ /* 0x000fe4000fffe0ff */
[----:B-12---:R-:W-:-:S12]  /*1b90*/  UIADD3 UR49, UPT, UPT, UR5, 0x1, URZ ;  /* 0x0000000105317890 */ /* 0x006fd8000fffe0ff */
.L_x_40:
[----:B------:R-:W1:Y:S01]  /*1ba0*/  S2UR UR25, SR_CgaCtaId ;  /* 0x00000000001979c3 */ /* 0x000e620000008800 */
[----:B------:R-:W-:Y:S01]  /*1bb0*/  UMOV UR4, 0x400 ;  /* 0x0000040000047882 */ /* 0x000fe20000000000 */
[----:B------:R-:W-:Y:S01]  /*1bc0*/  MOV R0, UR23 ;  /* 0x0000001700007c02 */ /* 0x000fe20008000f00 */
[----:B------:R-:W-:Y:S02]  /*1bd0*/  UISETP.NE.AND UP0, UPT, UR48, URZ, UPT ;  /* 0x000000ff3000728c */ /* 0x000fe4000bf05270 */
[----:B------:R-:W-:Y:S01]  /*1be0*/  ULEA UR19, UR20, UR50, 0x6 ;  /* 0x0000003214137291 */ /* 0x000fe2000f8e30ff */
[----:B------:R-:W-:Y:S01]  /*1bf0*/  SHF.L.U32 R0, R0, 0x1f, RZ ;  /* 0x0000001f00007819 */ /* 0x000fe200000006ff */
[----:B------:R-:W-:Y:S01]  /*1c00*/  UMOV UR24, URZ ;  /* 0x000000ff00187c82 */ /* 0x000fe20008000000 */
[----:B------:R-:W-:Y:S01]  /*1c10*/  UMOV UR21, URZ ;  /* 0x000000ff00157c82 */ /* 0x000fe20008000000 */
[----:B------:R-:W-:Y:S01]  /*1c20*/  UMOV UR20, URZ ;  /* 0x000000ff00147c82 */ /* 0x000fe20008000000 */
[----:B-1----:R-:W-:-:S04]  /*1c30*/  ULEA UR25, UR25, UR4, 0x18 ;  /* 0x0000000419197291 */ /* 0x002fc8000f8ec0ff */
[----:B------:R-:W-:-:S09]  /*1c40*/  ULEA UR4, UR26, UR25, 0x3 ;  /* 0x000000191a047291 */ /* 0x000fd2000f8e18ff */
[----:B------:R1:W2:Y:S01]  /*1c50*/  SYNCS.PHASECHK.TRANS64.TRYWAIT P0, [UR4+0x118], R0 ;  /* 0x00011800ff0075a7 */ /* 0x0002a20008001104 */
[----:B------:R-:W-:-:S04]  /*1c60*/  ULEA.HI UR4, UR44, UR44, URZ, 0x1 ;  /* 0x0000002c2c047291 */ /* 0x000fc8000f8f08ff */
[----:B------:R-:W-:-:S04]  /*1c70*/  USHF.L.U32 UR4, UR4, 0x6, URZ ;  /* 0x0000000604047899 */ /* 0x000fc800080006ff */
[----:B------:R-:W-:-:S04]  /*1c80*/  ULOP3.LUT UR4, UR4, 0xffffff80, URZ, 0xc0, !UPT ;  /* 0xffffff8004047892 */ /* 0x000fc8000f8ec0ff */
[----:B------:R-:W-:Y:S01]  /*1c90*/  ULOP3.LUT UR35, UR4, 0x40, UR51, 0xf8, !UPT ;  /* 0x0000004004237892 */ /* 0x000fe2000f8ef833 */
[----:B------:R-:W-:Y:S11]  /*1ca0*/  BRA.U !UP0, `(.L_x_23) ;  /* 0x0000000508607547 */ /* 0x000ff6000b800000 */
[----:B------:R-:W3:Y:S01]  /*1cb0*/  LDCU.128 UR8, c[0x0][0x480] ;  /* 0x00009000ff0877ac */ /* 0x000ee20008000c00 */
[----:B------:R-:W4:Y:S01]  /*1cc0*/  LDCU.64 UR12, c[0x0][0x490] ;  /* 0x00009200ff0c77ac */ /* 0x000f220008000a00 */
[----:B------:R-:W1:Y:S01]  /*1cd0*/  LDCU.64 UR20, c[0x0][0x4b0] ;  /* 0x00009600ff1477ac */ /* 0x000e620008000a00 */
[----:B------:R-:W1:Y:S01]  /*1ce0*/  LDCU.64 UR16, c[0x0][0x4d0] ;  /* 0x00009a00ff1077ac */ /* 0x000e620008000a00 */
[----:B------:R-:W1:Y:S01]  /*1cf0*/  LDCU UR43, c[0x0][0x390] ;  /* 0x00007200ff2b77ac */ /* 0x000e620008000800 */
[----:B---3--:R-:W-:Y:S02]  /*1d00*/  UIMAD.WIDE.U32 UR4, UR35, UR9, URZ ;  /* 0x00000009230472a5 */ /* 0x008fe4000f8e00ff */
[----:B------:R-:W-:Y:S01]  /*1d10*/  UISETP.NE.AND UP0, UPT, UR8, 0x1, UPT ;  /* 0x000000010800788c */ /* 0x000fe2000bf05270 */
[----:B------:R-:W3:Y:S04]  /*1d20*/  LDCU UR44, c[0x0][0x38c] ;  /* 0x00007180ff2c77ac */ /* 0x000ee80008000800 */
[----:B------:R-:W-:Y:S01]  /*1d30*/  UMOV UR4, UR5 ;  /* 0x0000000500047c82 */ /* 0x000fe20008000000 */
[----:B------:R-:W1:Y:S01]  /*1d40*/  LDCU.64 UR14, c[0x0][0x4b8] ;  /* 0x00009700ff0e77ac */ /* 0x000e620008000a00 */
[----:B------:R-:W-:-:S02]  /*1d50*/  USHF.R.U32.HI UR6, URZ, UR10, UR4 ;  /* 0x0000000aff067299 */ /* 0x000fc40008011604 */
[----:B------:R-:W-:Y:S02]  /*1d60*/  UIADD3 UR34, UPT, UPT, UR49, UR27, URZ ;  /* 0x0000001b31227290 */ /* 0x000fe4000fffe0ff */
[----:B------:R-:W-:Y:S02]  /*1d70*/  USEL UR6, UR35, UR6, !UP0 ;  /* 0x0000000623067287 */ /* 0x000fe4000c000000 */
[----:B------:R-:W-:Y:S02]  /*1d80*/  UISETP.NE.AND UP0, UPT, UR11, 0x1, UPT ;  /* 0x000000010b00788c */ /* 0x000fe4000bf05270 */
[----:B----4-:R-:W-:Y:S02]  /*1d90*/  UIMAD.WIDE.U32 UR4, UR6, UR12, URZ ;  /* 0x0000000c060472a5 */ /* 0x010fe4000f8e00ff */
[----:B------:R-:W-:Y:S01]  /*1da0*/  UIADD3 UR7, UPT, UPT, -UR6, URZ, URZ ;  /* 0x000000ff06077290 */ /* 0x000fe2000fffe1ff */
[----:B------:R-:W-:-:S03]  /*1db0*/  UMOV UR24, URZ ;  /* 0x000000ff00187c82 */ /* 0x000fc60008000000 */
[----:B------:R-:W-:Y:S01]  /*1dc0*/  UIMAD UR7, UR8, UR7, UR35 ;  /* 0x00000007080772a4 */ /* 0x000fe2000f8e0223 */
[----:B------:R-:W-:Y:S02]  /*1dd0*/  UMOV UR4, UR5 ;  /* 0x0000000500047c82 */ /* 0x000fe40008000000 */
[----:B------:R-:W-:Y:S02]  /*1de0*/  USHF.R.U32.HI UR13, URZ, UR13, UR4 ;  /* 0x0000000dff0d7299 */ /* 0x000fe40008011604 */
[----:B------:R-:W4:Y:S02]  /*1df0*/  LDCU.64 UR4, c[0x0][0x4d8] ;  /* 0x00009b00ff0477ac */ /* 0x000f240008000a00 */
[----:B------:R-:W-:-:S04]  /*1e00*/  USEL UR13, UR6, UR13, !UP0 ;  /* 0x0000000d060d7287 */ /* 0x000fc8000c000000 */
[----:B------:R-:W-:-:S04]  /*1e10*/  UIADD3 UR12, UPT, UPT, -UR13, URZ, URZ ;  /* 0x000000ff0d0c7290 */ /* 0x000fc8000fffe1ff */
[----:B------:R-:W-:Y:S02]  /*1e20*/  UIMAD UR12, UR11, UR12, UR6 ;  /* 0x0000000c0b0c72a4 */ /* 0x000fe4000f8e0206 */
[----:B-1----:R-:W-:Y:S02]  /*1e30*/  UIMAD UR11, UR7, UR20, UR16 ;  /* 0x00000014070b72a4 */ /* 0x002fe4000f8e0210 */
[----:B------:R-:W-:Y:S01]  /*1e40*/  UIMAD UR12, UR12, UR21, UR17 ;  /* 0x000000150c0c72a4 */ /* 0x000fe2000f8e0211 */
[----:B------:R-:W-:Y:S01]  /*1e50*/  UMOV UR6, UR26 ;  /* 0x0000001a00067c82 */ /* 0x000fe20008000000 */
[----:B------:R-:W-:Y:S01]  /*1e60*/  UMOV UR20, URZ ;  /* 0x000000ff00147c82 */ /* 0x000fe20008000000 */
[----:B---3--:R-:W-:-:S09]  /*1e70*/  UMOV UR21, URZ ;  /* 0x000000ff00157c82 */ /* 0x008fd20008000000 */
.L_x_29:
[----:B------:R-:W-:Y:S01]  /*1e80*/  @!P3 MOV R3, 0x3000 ;  /* 0x000030000003b802 */ /* 0x000fe20000000f00 */
[----:B------:R-:W-:Y:S01]  /*1e90*/  ULEA UR9, UR6, UR25, 0x3 ;  /* 0x0000001906097291 */ /* 0x000fe2000f8e18ff */
[----:B-12---:R-:W-:Y:S11]  /*1ea0*/  @P0 BRA `(.L_x_24) ;  /* 0x0000000000100947 */ /* 0x006ff60003800000 */
[----:B------:R-:W-:Y:S04]  /*1eb0*/  MOV R4, UR23 ;  /* 0x0000001700047c02 */ /* 0x000fe80008000f00 */
[----:B------:R-:W-:Y:S04]  /*1ec0*/  SHF.L.U32 R4, R4, 0x1f, RZ ;  /* 0x0000001f04047819 */ /* 0x000fe800000006ff */
[----:B------:R-:W1:Y:S02]  /*1ed0*/  SYNCS.PHASECHK.TRANS64.TRYWAIT P0, [UR9+0x118], R4 ;  /* 0x00011804ff0075a7 */ /* 0x000e640008001109 */
[----:B-1----:R-:W-:Y:S05]  /*1ee0*/  @!P0 BRA `(.L_x_25) ;  /* 0x0000007400548947 */ /* 0x002fea0003800000 */
.L_x_24:
[----:B------:R2:W-:Y:S01]  /*1ef0*/  @!P3 SYNCS.ARRIVE.TRANS64 RZ, [UR9], R3 ;  /* 0x00000003ffffb9a7 */ /* 0x0005e20008000009 */
[----:B------:R-:W-:Y:S04]  /*1f00*/  ULOP3.LUT UR7, UR33, 0x2, URZ, 0xfc, !UPT ;  /* 0x0000000221077892 */ /* 0x000fe8000f8efcff */
[----:B------:R-:W-:Y:S09]  /*1f10*/  UISETP.NE.AND UP0, UPT, UR7, 0x2, UPT ;  /* 0x000000020700788c */ /* 0x000ff2000bf05270 */
[----:B------:R-:W-:Y:S05]  /*1f20*/  BRA.U UP0, `(.L_x_26) ;  /* 0x0000000100047547 */ /* 0x000fea000b800000 */
[----:B----4-:R-:W-:Y:S05]  /*1f30*/  BPT.TRAP 0x1 ;  /* 0x000000040000795c */ /* 0x010fea0000300000 */
.L_x_26:
[----:B------:R-:W-:Y:S04]  /*1f40*/  BSSY.RECONVERGENT B0, `(.L_x_27) ;  /* 0x0000003000007945 */ /* 0x000fe80003800200 */
[----:B------:R-:W-:Y:S05]  /*1f50*/  @P2 BRA `(.L_x_28) ;  /* 0x0000000000042947 */ /* 0x000fea0003800000 */
[----:B----4-:R-:W-:Y:S05]  /*1f60*/  BPT.TRAP 0x1 ;  /* 0x000000040000795c */ /* 0x010fea0000300000 */
.L_x_28:
[----:B----4-:R-:W-:Y:S05]  /*1f70*/  BSYNC.RECONVERGENT B0 ;  /* 0x0000000000007941 */ /* 0x010fea0003800200 */
.L_x_27:
[----:B------:R-:W-:Y:S02]  /*1f80*/  UIADD3 UR7, UPT, UPT, UR6, 0x1, URZ ;  /* 0x0000000106077890 */ /* 0x000fe4000fffe0ff */
[----:B------:R-:W-:Y:S02]  /*1f90*/  ULEA UR16, UR6, UR25, 0xb ;  /* 0x0000001906107291 */ /* 0x000fe4000f8e58ff */
[----:B------:R-:W-:Y:S02]  /*1fa0*/  UISETP.NE.AND UP0, UPT, UR7, 0x23, UPT ;  /* 0x000000230700788c */ /* 0x000fe4000bf05270 */
[----:B------:R-:W-:Y:S02]  /*1fb0*/  UIADD3 UR30, UP1, UPT, UR36, 0x80, URZ ;  /* 0x00000080241e7890 */ /* 0x000fe4000ff3e0ff */
[----:B------:R-:W-:Y:S02]  /*1fc0*/  USEL UR8, URZ, 0x1, UP0 ;  /* 0x00000001ff087887 */ /* 0x000fe40008000000 */
[----:B------:R-:W-:Y:S02]  /*1fd0*/  USEL UR26, UR7, URZ, UP0 ;  /* 0x000000ff071a7287 */ /* 0x000fe40008000000 */
[----:B------:R-:W-:Y:S02]  /*1fe0*/  ULOP3.LUT UR23, UR23, UR8, URZ, 0x3c, !UPT ;  /* 0x0000000817177292 */ /* 0x000fe4000f8e3cff */
[----:B------:R-:W-:Y:S02]  /*1ff0*/  ULEA UR7, UR26, UR25, 0x3 ;  /* 0x000000191a077291 */ /* 0x000fe4000f8e18ff */
[----:B------:R-:W-:Y:S02]  /*2000*/  ULEA UR8, UR6, UR25, 0xc ;  /* 0x0000001906087291 */ /* 0x000fe4000f8e60ff */
[----:B------:R-:W-:Y:S01]  /*2010*/  ULOP3.LUT UR9, UR9, 0xfefffff8, URZ, 0xc0, !UPT ;  /* 0xfefffff809097892 */ /* 0x000fe2000f8ec0ff */
[----:B-1----:R-:W-:Y:S01]  /*2020*/  MOV R0, UR23 ;  /* 0x0000001700007c02 */ /* 0x002fe20008000f00 */
[----:B------:R-:W-:Y:S02]  /*2030*/  USHF.L.U32 UR10, UR24, 0x5, URZ ;  /* 0x00000005180a7899 */ /* 0x000fe400080006ff */
[----:B------:R-:W-:Y:S01]  /*2040*/  UIADD3.X UR31, UPT, UPT, URZ, UR37, URZ, UP1, !UPT ;  /* 0x00000025ff1f7290 */ /* 0x000fe20008ffe4ff */
[----:B------:R-:W-:Y:S01]  /*2050*/  SHF.L.U32 R0, R0, 0x1f, RZ ;  /* 0x0000001f00007819 */ /* 0x000fe200000006ff */
[----:B------:R-:W-:Y:S02]  /*2060*/  UIADD3 UR8, UPT, UPT, UR8, 0x3400, URZ ;  /* 0x0000340008087890 */ /* 0x000fe4000fffe0ff */
[----:B------:R-:W-:Y:S01]  /*2070*/  UIADD3 UR28, UP0, UPT, UR36, 0x180, URZ ;  /* 0x00000180241c7890 */ /* 0x000fe2000ff1e0ff */
[----:B------:R3:W1:Y:S01]  /*2080*/  SYNCS.PHASECHK.TRANS64.TRYWAIT P0, [UR7+0x118], R0 ;  /* 0x00011800ff0075a7 */ /* 0x0006620008001107 */
[----:B------:R-:W-:Y:S02]  /*2090*/  UIMAD UR7, UR20, UR14, UR4 ;  /* 0x0000000e140772a4 */ /* 0x000fe4000f8e0204 */
[----:B------:R-:W-:Y:S02]  /*20a0*/  UIMAD UR6, UR21, UR15, UR5 ;  /* 0x0000000f150672a4 */ /* 0x000fe4000f8e0205 */
[----:B------:R-:W-:Y:S02]  /*20b0*/  UIADD3.X UR29, UPT, UPT, URZ, UR37, URZ, UP0, !UPT ;  /* 0x00000025ff1d7290 */ /* 0x000fe400087fe4ff */
[----:B------:R-:W-:Y:S02]  /*20c0*/  UPRMT UR6, UR7, 0x40, UR6 ;  /* 0x0000004007067896 */ /* 0x000fe40008000006 */
[----:B------:R-:W-:Y:S02]  /*20d0*/  UIADD3 UR16, UPT, UPT, UR16, 0x26400, URZ ;  /* 0x0002640010107890 */ /* 0x000fe4000fffe0ff */
[----:B------:R-:W-:Y:S02]  /*20e0*/  UPRMT UR6, UR6, 0x5410, URZ ;  /* 0x0000541006067896 */ /* 0x000fe400080000ff */
[----:B------:R-:W-:Y:S02]  /*20f0*/  UIADD3 UR32, UPT, UPT, UR20, 0x1, URZ ;  /* 0x0000000114207890 */ /* 0x000fe4000fffe0ff */
[----:B------:R-:W-:Y:S02]  /*2100*/  UIADD3 UR22, UPT, UPT, UR21, 0x1, URZ ;  /* 0x0000000115167890 */ /* 0x000fe4000fffe0ff */
[----:B------:R-:W-:Y:S02]  /*2110*/  UISETP.NE.AND UP2, UPT, UR32, UR44, UPT ;  /* 0x0000002c2000728c */ /* 0x000fe4000bf45270 */
[----:B------:R-:W-:Y:S02]  /*2120*/  UIADD3 UR27, UPT, UPT, UR27, 0x1, URZ ;  /* 0x000000011b1b7890 */ /* 0x000fe4000fffe0ff */
[----:B------:R-:W-:Y:S01]  /*2130*/  UIADD3 UR7, UPT, UPT, UR24, 0x1, URZ ;  /* 0x0000000118077890 */ /* 0x000fe2000fffe0ff */
[----:B------:R-:W-:Y:S01]  /*2140*/  UMOV UR40, 0x0 ;  /* 0x0000000000287882 */ /* 0x000fe20000000000 */
[----:B------:R-:W-:Y:S01]  /*2150*/  UMOV UR41, 0x10000000 ;  /* 0x1000000000297882 */ /* 0x000fe20000000000 */
[----:B------:R-:W-:Y:S01]  /*2160*/  UMOV UR17, UR9 ;  /* 0x0000000900117c82 */ /* 0x000fe20008000000 */
[----:B------:R4:W-:Y:S01]  /*2170*/  UTMALDG.4D.IM2COL.2CTA [UR8], [UR30], UR6, desc[UR40] ;  /* 0x000028081e0073b4 */ /* 0x0009e20008259006 */
[----:B------:R-:W-:Y:S02]  /*2180*/  UMOV UR18, UR10 ;  /* 0x0000000a00127c82 */ /* 0x000fe40008000000 */
[----:B------:R-:W-:Y:S04]  /*2190*/  @UP2 UIADD3 UR22, UPT, UPT, UR21, URZ, URZ ;  /* 0x000000ff15162290 */ /* 0x000fe8000fffe0ff */
[----:B------:R-:W-:Y:S01]  /*21a0*/  UISETP.NE.AND UP0, UPT, UR22, UR43, UPT ;  /* 0x0000002b1600728c */ /* 0x000fe2000bf05270 */
[----:B------:R2:W-:Y:S10]  /*21b0*/  UTMALDG.4D.2CTA [UR16], [UR28], desc[UR40] ;  /* 0x000028101c0075b4 */ /* 0x0005f40008219000 */
[----:B------:R-:W-:Y:S07]  /*21c0*/  @UP0 UIADD3 UR7, UPT, UPT, UR24, URZ, URZ ;  /* 0x000000ff18070290 */ /* 0x000fee000fffe0ff */
[----:B------:R-:W-:Y:S01]  /*21d0*/  UMOV UR24, UR7 ;  /* 0x0000000700187c82 */ /* 0x000fe20008000000 */
[----:B----4-:R-:W-:Y:S01]  /*21e0*/  UMOV UR6, UR26 ;  /* 0x0000001a00067c82 */ /* 0x010fe20008000000 */
[----:B--2---:R-:W-:Y:S02]  /*21f0*/  USEL UR21, UR22, URZ, UP0 ;  /* 0x000000ff16157287 */ /* 0x004fe40008000000 */
[----:B------:R-:W-:Y:S02]  /*2200*/  UISETP.NE.AND UP0, UPT, UR27, UR34, UPT ;  /* 0x000000221b00728c */ /* 0x000fe4000bf05270 */
[----:B------:R-:W-:Y:S07]  /*2210*/  USEL UR20, UR32, URZ, UP2 ;  /* 0x000000ff20147287 */ /* 0x000fee0009000000 */
[----:B---3--:R-:W-:Y:S05]  /*2220*/  BRA.U UP0, `(.L_x_29) ;  /* 0xfffffffd00147547 */ /* 0x008fea000b83ffff */
.L_x_23:
[----:B------:R-:W-:Y:S01]  /*2230*/  ULEA UR4, UR26, UR25, 0x3 ;  /* 0x000000191a047291 */ /* 0x000fe2000f8e18ff */
[----:B-1----:R-:W-:Y:S01]  /*2240*/  MOV R0, UR23 ;  /* 0x0000001700007c02 */ /* 0x002fe20008000f00 */
[----:B------:R-:W-:Y:S01]  /*2250*/  @!P1 SYNCS.ARRIVE.TRANS64.A1T0 RZ, [UR25+0x268], RZ ;  /* 0x000268ffffff99a7 */ /* 0x000fe20008100019 */
[----:B------:R-:W-:Y:S02]  /*2260*/  UISETP.GE.AND UP0, UPT, UR45, 0x1, UPT ;  /* 0x000000012d00788c */ /* 0x000fe4000bf06270 */
[----:B------:R-:W-:-:S04]  /*2270*/  SHF.L.U32 R0, R0, 0x1f, RZ ;  /* 0x0000001f00007819 */ /* 0x000fc800000006ff */
[----:B--2---:R1:W2:Y:S03]  /*2280*/  SYNCS.PHASECHK.TRANS64.TRYWAIT P0, [UR4+0x118], R0 ;  /* 0x00011800ff0075a7 */ /* 0x0042a60008001104 */
[----:B------:R-:W-:Y:S05]  /*2290*/  BRA.U !UP0, `(.L_x_30) ;  /* 0x00000005085c7547 */ /* 0x000fea000b800000 */
        /* <DEDUP_REMOVED lines=16> */
[----:B------:R-:W-:-:S03]  /*23a0*/  UMOV UR32, UR45 ;  /* 0x0000002d00207c82 */ /* 0x000fc60008000000 */
        /* <DEDUP_REMOVED lines=9> */
[----:B---3--:R-:W-:-:S11]  /*2440*/  UMOV UR6, UR26 ;  /* 0x0000001a00067c82 */ /* 0x008fd60008000000 */
.L_x_36:
[----:B------:R-:W-:Y:S01]  /*2450*/  @!P3 MOV R3, 0x3000 ;  /* 0x000030000003b802 */ /* 0x000fe20000000f00 */
[----:B------:R-:W-:Y:S01]  /*2460*/  ULEA UR9, UR6, UR25, 0x3 ;  /* 0x0000001906097291 */ /* 0x000fe2000f8e18ff */
[----:B-12---:R-:W-:Y:S11]  /*2470*/  @P0 BRA `(.L_x_31) ;  /* 0x0000000000100947 */ /* 0x006ff60003800000 */
[----:B------:R-:W-:Y:S04]  /*2480*/  MOV R4, UR23 ;  /* 0x0000001700047c02 */ /* 0x000fe80008000f00 */
[----:B------:R-:W-:Y:S04]  /*2490*/  SHF.L.U32 R4, R4, 0x1f, RZ ;  /* 0x0000001f04047819 */ /* 0x000fe800000006ff */
[----:B------:R-:W1:Y:S02]  /*24a0*/  SYNCS.PHASECHK.TRANS64.TRYWAIT P0, [UR9+0x118], R4 ;  /* 0x00011804ff0075a7 */ /* 0x000e640008001109 */
[----:B-1----:R-:W-:Y:S05]  /*24b0*/  @!P0 BRA `(.L_x_32) ;  /* 0x0000006c00f88947 */ /* 0x002fea0003800000 */
.L_x_31:
[----:B------:R2:W-:Y:S01]  /*24c0*/  @!P3 SYNCS.ARRIVE.TRANS64 RZ, [UR9], R3 ;  /* 0x00000003ffffb9a7 */ /* 0x0005e20008000009 */
[----:B------:R-:W-:Y:S04]  /*24d0*/  ULOP3.LUT UR7, UR33, 0x2, URZ, 0xfc, !UPT ;  /* 0x0000000221077892 */ /* 0x000fe8000f8efcff */
[----:B------:R-:W-:Y:S09]  /*24e0*/  UISETP.NE.AND UP0, UPT, UR7, 0x2, UPT ;  /* 0x000000020700788c */ /* 0x000ff2000bf05270 */
[----:B------:R-:W-:Y:S05]  /*24f0*/  BRA.U UP0, `(.L_x_33) ;  /* 0x0000000100047547 */ /* 0x000fea000b800000 */
[----:B----4-:R-:W-:Y:S05]  /*2500*/  BPT.TRAP 0x1 ;  /* 0x000000040000795c */ /* 0x010fea0000300000 */
.L_x_33:
[----:B------:R-:W-:Y:S04]  /*2510*/  BSSY.RECONVERGENT B0, `(.L_x_34) ;  /* 0x0000003000007945 */ /* 0x000fe80003800200 */
[----:B------:R-:W-:Y:S05]  /*2520*/  @P2 BRA `(.L_x_35) ;  /* 0x0000000000042947 */ /* 0x000fea0003800000 */
[----:B----4-:R-:W-:Y:S05]  /*2530*/  BPT.TRAP 0x1 ;  /* 0x000000040000795c */ /* 0x010fea0000300000 */
.L_x_35:
[----:B----4-:R-:W-:Y:S05]  /*2540*/  BSYNC.RECONVERGENT B0 ;  /* 0x0000000000007941 */ /* 0x010fea0003800200 */
.L_x_34:
        /* <DEDUP_REMOVED lines=26> */
[----:B------:R-:W-:Y:S01]  /*26f0*/  UIADD3 UR7, UPT, UPT, UR24, 0x1, URZ ;  /* 0x0000000118077890 */ /* 0x000fe2000fffe0ff */
[----:B------:R-:W-:Y:S01]  /*2700*/  UMOV UR40, 0x0 ;  /* 0x0000000000287882 */ /* 0x000fe20000000000 */
[----:B------:R-:W-:Y:S01]  /*2710*/  UMOV UR41, 0x10000000 ;  /* 0x1000000000297882 */ /* 0x000fe20000000000 */
[----:B------:R-:W-:Y:S01]  /*2720*/  UMOV UR17, UR9 ;  /* 0x0000000900117c82 */ /* 0x000fe20008000000 */
[----:B------:R4:W-:Y:S01]  /*2730*/  UTMALDG.4D.IM2COL.2CTA [UR8], [UR30], UR6, desc[UR40] ;  /* 0x000028081e0073b4 */ /* 0x0009e20008259006 */
[----:B------:R-:W-:Y:S04]  /*2740*/  UMOV UR18, UR10 ;  /* 0x0000000a00127c82 */ /* 0x000fe80008000000 */
[----:B------:R-:W-:Y:S04]  /*2750*/  @UP2 UIADD3 UR22, UPT, UPT, UR21, URZ, URZ ;  /* 0x000000ff15162290 */ /* 0x000fe8000fffe0ff */
[----:B------:R-:W-:Y:S01]  /*2760*/  UISETP.NE.AND UP0, UPT, UR22, UR43, UPT ;  /* 0x0000002b1600728c */ /* 0x000fe2000bf05270 */
[----:B------:R2:W-:Y:S10]  /*2770*/  UTMALDG.4D.2CTA [UR16], [UR28], desc[UR40] ;  /* 0x000028101c0075b4 */ /* 0x0005f40008219000 */
[----:B------:R-:W-:Y:S07]  /*2780*/  @UP0 UIADD3 UR7, UPT, UPT, UR24, URZ, URZ ;  /* 0x000000ff18070290 */ /* 0x000fee000fffe0ff */
[----:B------:R-:W-:Y:S01]  /*2790*/  UMOV UR24, UR7 ;  /* 0x0000000700187c82 */ /* 0x000fe20008000000 */
[----:B----4-:R-:W-:Y:S02]  /*27a0*/  UIADD3 UR6, UPT, UPT, UR32, -0x1, URZ ;  /* 0xffffffff20067890 */ /* 0x010fe4000fffe0ff */
[----:B--2---:R-:W-:Y:S02]  /*27b0*/  USEL UR21, UR22, URZ, UP0 ;  /* 0x000000ff16157287 */ /* 0x004fe40008000000 */
[----:B------:R-:W-:Y:S02]  /*27c0*/  UISETP.GT.U32.AND UP0, UPT, UR32, 0x1, UPT ;  /* 0x000000012000788c */ /* 0x000fe4000bf04070 */
[----:B------:R-:W-:Y:S01]  /*27d0*/  USEL UR20, UR27, URZ, UP2 ;  /* 0x000000ff1b147287 */ /* 0x000fe20009000000 */
[----:B------:R-:W-:Y:S01]  /*27e0*/  UMOV UR32, UR6 ;  /* 0x0000000600207c82 */ /* 0x000fe20008000000 */
[----:B------:R-:W-:Y:S05]  /*27f0*/  UMOV UR6, UR26 ;  /* 0x0000001a00067c82 */ /* 0x000fea0008000000 */
[----:B---3--:R-:W-:Y:S05]  /*2800*/  BRA.U UP0, `(.L_x_36) ;  /* 0xfffffffd00107547 */ /* 0x008fea000b83ffff */
.L_x_30:
[----:B------:R-:W-:Y:S01]  /*2810*/  SHF.L.U32 R3, R2, 0x1f, RZ ;  /* 0x0000001f02037819 */ /* 0x000fe200000006ff */
[----:B------:R-:W-:-:S03]  /*2820*/  NOP ;  /* 0x0000000000007918 */ /* 0x000fc60000000000 */
[----:B-12---:R-:W1:Y:S02]  /*2830*/  SYNCS.PHASECHK.TRANS64.TRYWAIT P0, [UR25+0x270], R3 ;  /* 0x00027003ff0075a7 */ /* 0x006e640008001119 */
[----:B-1----:R-:W-:Y:S05]  /*2840*/  @!P0 BRA `(.L_x_37) ;  /* 0x0000006c002c8947 */ /* 0x002fea0003800000 */
.L_x_161:
[----:B------:R-:W2:Y:S01]  /*2850*/  LDS.128 R4, [UR25+0x2b0] ;  /* 0x0002b019ff047984 */ /* 0x000ea20008000c00 */
[----:B------:R-:W-:Y:S02]  /*2860*/  UIADD3 UR4, UPT, UPT, UR25, 0x278, URZ ;  /* 0x0000027819047890 */ /* 0x000fe4000fffe0ff */
[----:B------:R-:W-:Y:S01]  /*2870*/  UISETP.GE.AND UP0, UPT, UR39, 0x1, UPT ;  /* 0x000000012700788c */ /* 0x000fe2000bf06270 */
[----:B------:R-:W-:Y:S01]  /*2880*/  @!PT LDS RZ, [RZ] ;  /* 0x00000000fffff984 */ /* 0x000fe20000000800 */
[----:B------:R-:W-:Y:S01]  /*2890*/  @!PT LDS RZ, [RZ] ;  /* 0x00000000fffff984 */ /* 0x000fe20000000800 */
[----:B------:R-:W-:Y:S01]  /*28a0*/  @!PT LDS RZ, [RZ] ;  /* 0x00000000fffff984 */ /* 0x000fe20000000800 */
[----:B------:R-:W-:Y:S01]  /*28b0*/  @!PT LDS RZ, [RZ] ;  /* 0x00000000fffff984 */ /* 0x000fe20000000800 */
[----:B------:R3:W-:Y:S06]  /*28c0*/  MEMBAR.ALL.CTA ;  /* 0x0000000000007992 */ /* 0x0007ec0000008000 */
[----:B---3--:R-:W3:Y:S01]  /*28d0*/  FENCE.VIEW.ASYNC.S ;  /* 0x00000000000073c6 */ /* 0x008ee20000000000 */
[----:B------:R-:W-:-:S09]  /*28e0*/  UPRMT UR4, URZ, 0x654, UR4 ;  /* 0x00000654ff047896 */ /* 0x000fd20008000004 */
[----:B---3--:R-:W-:Y:S01]  /*28f0*/  SYNCS.ARRIVE.TRANS64.RED.A1T0 RZ, [UR4], RZ ;  /* 0x000000ffffff79a7 */ /* 0x008fe20008100404 */
[----:B--2---:R-:W-:-:S13]  /*2900*/  LOP3.LUT P0, RZ, R6, 0x1, RZ, 0xc0, !PT ;  /* 0x0000000106ff7812 */ /* 0x004fda000780c0ff */
[----:B------:R-:W-:Y:S01]  /*2910*/  VOTEU.ANY UP1, P0 ;  /* 0x0000000000ff7886 */ /* 0x000fe20000020100 */
[----:B------:R-:W-:-:S13]  /*2920*/  PLOP3.LUT P0, PT, PT, PT, UP1, 0x80, 0x8 ;  /* 0x000000000008781c */ /* 0x000fda0003f0f018 */
[----:B-1----:R-:W-:Y:S02]  /*2930*/  @P0 MOV R0, R4 ;  /* 0x0000000400000202 */ /* 0x002fe40000000f00 */
[----:B------:R-:W-:Y:S02]  /*2940*/  @P0 LOP3.LUT R4, R5, 0xffff, RZ, 0xc0, !PT ;  /* 0x0000ffff05040812 */ /* 0x000fe400078ec0ff */
[----:B------:R-:W-:Y:S02]  /*2950*/  @P0 R2UR UR6, R0 ;  /* 0x00000000000602ca */ /* 0x000fe400000e0000 */
[----:B------:R-:W-:-:S11]  /*2960*/  @P0 R2UR UR5, R4 ;  /* 0x00000000040502ca */ /* 0x000fd600000e0000 */
[----:B------:R-:W-:Y:S02]  /*2970*/  @UP1 UMOV UR42, UR6 ;  /* 0x00000006002a1c82 */ /* 0x000fe40008000000 */
[----:B------:R-:W-:Y:S01]  /*2980*/  @UP1 UMOV UR38, UR5 ;  /* 0x0000000500261c82 */ /* 0x000fe20008000000 */
[----:B------:R-:W-:Y:S05]  /*2990*/  BRA.U !UP0, `(.L_x_38) ;  /* 0x0000000108d47547 */ /* 0x000fea000b800000 */
[----:B------:R-:W1:Y:S01]  /*29a0*/  LDCU.128 UR16, c[0x0][0xb10] ;  /* 0x00016200ff1077ac */ /* 0x000e620008000c00 */
[----:B------:R-:W2:Y:S01]  /*29b0*/  LDCU UR21, c[0x0][0xb20] ;  /* 0x00016400ff1577ac */ /* 0x000ea20008000800 */
[----:B------:R-:W3:Y:S01]  /*29c0*/  LDCU UR20, c[0x0][0xb0c] ;  /* 0x00016180ff1477ac */ /* 0x000ee20008000800 */
[----:B------:R-:W4:Y:S01]  /*29d0*/  LDCU.64 UR8, c[0x0][0xb28] ;  /* 0x00016500ff0877ac */ /* 0x000f220008000a00 */
[----:B------:R-:W-:Y:S02]  /*29e0*/  UISETP.NE.AND UP3, UPT, UR39, 0x1, UPT ;  /* 0x000000012700788c */ /* 0x000fe4000bf65270 */
[----:B-1----:R-:W-:Y:S02]  /*29f0*/  UIMAD.WIDE.U32 UR4, UR46, UR19, URZ ;  /* 0x000000132e0472a5 */ /* 0x002fe4000f8e00ff */
[----:B------:R-:W-:Y:S02]  /*2a00*/  UIMAD.WIDE.U32 UR6, UR47, UR16, URZ ;  /* 0x000000102f0672a5 */ /* 0x000fe4000f8e00ff */
[----:B------:R-:W-:-:S02]  /*2a10*/  UISETP.NE.AND UP0, UPT, UR18, 0x1, UPT ;  /* 0x000000011200788c */ /* 0x000fc4000bf05270 */
[----:B------:R-:W-:Y:S01]  /*2a20*/  UIMAD.WIDE.U32 UR14, UR38, UR19, URZ ;  /* 0x00000013260e72a5 */ /* 0x000fe2000f8e00ff */
[----:B------:R-:W-:Y:S01]  /*2a30*/  UMOV UR4, UR5 ;  /* 0x0000000500047c82 */ /* 0x000fe20008000000 */
[----:B---3--:R-:W-:Y:S02]  /*2a40*/  UISETP.NE.AND UP2, UPT, UR20, 0x1, UPT ;  /* 0x000000011400788c */ /* 0x008fe4000bf45270 */
[----:B--2---:R-:W-:Y:S02]  /*2a50*/  USHF.R.U32.HI UR5, URZ, UR21, UR4 ;  /* 0x00000015ff057299 */ /* 0x004fe40008011604 */
[----:B------:R-:W-:Y:S01]  /*2a60*/  UIMAD.WIDE.U32 UR12, UR42, UR16, URZ ;  /* 0x000000102a0c72a5 */ /* 0x000fe2000f8e00ff */
[----:B------:R-:W-:Y:S01]  /*2a70*/  UMOV UR4, UR7 ;  /* 0x0000000700047c82 */ /* 0x000fe20008000000 */
[----:B------:R-:W-:Y:S02]  /*2a80*/  USEL UR5, UR46, UR5, !UP0 ;  /* 0x000000052e057287 */ /* 0x000fe4000c000000 */
[----:B------:R-:W-:-:S02]  /*2a90*/  USHF.R.U32.HI UR4, URZ, UR17, UR4 ;  /* 0x00000011ff047299 */ /* 0x000fc40008011604 */
[----:B----4-:R-:W-:Y:S02]  /*2aa0*/  UIMAD.WIDE.U32 UR10, UR5, UR8, URZ ;  /* 0x00000008050a72a5 */ /* 0x010fe4000f8e00ff */
[----:B------:R-:W-:Y:S01]  /*2ab0*/  USEL UR6, UR47, UR4, !UP2 ;  /* 0x000000042f067287 */ /* 0x000fe2000d000000 */
[----:B------:R-:W-:Y:S02]  /*2ac0*/  UMOV UR12, UR13 ;  /* 0x0000000d000c7c82 */ /* 0x000fe40008000000 */
[----:B------:R-:W-:Y:S01]  /*2ad0*/  UMOV UR4, UR15 ;  /* 0x0000000f00047c82 */ /* 0x000fe20008000000 */
[----:B------:R-:W-:Y:S01]  /*2ae0*/  UIMAD.WIDE.U32 UR14, UR6, UR8, URZ ;  /* 0x00000008060e72a5 */ /* 0x000fe2000f8e00ff */
[----:B------:R-:W-:Y:S01]  /*2af0*/  UMOV UR10, UR11 ;  /* 0x0000000b000a7c82 */ /* 0x000fe20008000000 */
[----:B------:R-:W-:Y:S02]  /*2b00*/  USHF.R.U32.HI UR4, URZ, UR21, UR4 ;  /* 0x00000015ff047299 */ /* 0x000fe40008011604 */
[----:B------:R-:W-:-:S03]  /*2b10*/  @UP3 USHF.R.U32.HI UR5, URZ, UR9, UR10 ;  /* 0x00000009ff053299 */ /* 0x000fc6000801160a */
[----:B------:R-:W-:Y:S01]  /*2b20*/  UMOV UR14, UR15 ;  /* 0x0000000f000e7c82 */ /* 0x000fe20008000000 */
[----:B------:R-:W-:Y:S02]  /*2b30*/  USHF.R.U32.HI UR17, URZ, UR17, UR12 ;  /* 0x00000011ff117299 */ /* 0x000fe4000801160c */
[----:B------:R-:W-:Y:S02]  /*2b40*/  USEL UR4, UR38, UR4, !UP0 ;  /* 0x0000000426047287 */ /* 0x000fe4000c000000 */
[----:B------:R-:W-:Y:S02]  /*2b50*/  @UP3 USHF.R.U32.HI UR6, URZ, UR9, UR14 ;  /* 0x00000009ff063299 */ /* 0x000fe4000801160e */
[----:B------:R-:W-:Y:S02]  /*2b60*/  UIMAD UR7, UR39, UR5, URZ ;  /* 0x00000005270772a4 */ /* 0x000fe4000f8e02ff */
[----:B------:R-:W-:Y:S02]  /*2b70*/  USEL UR5, UR42, UR17, !UP2 ;  /* 0x000000112a057287 */ /* 0x000fe4000d000000 */
[----:B------:R-:W-:-:S02]  /*2b80*/  UIMAD UR10, UR39, UR6, URZ ;  /* 0x00000006270a72a4 */ /* 0x000fc4000f8e02ff */
[----:B------:R-:W-:Y:S02]  /*2b90*/  UISETP.GE.AND UP0, UPT, UR4, UR7, UPT ;  /* 0x000000070400728c */ /* 0x000fe4000bf06270 */
[----:B------:R-:W-:Y:S02]  /*2ba0*/  UIMAD.WIDE.U32 UR12, UR4, UR8, URZ ;  /* 0x00000008040c72a5 */ /* 0x000fe4000f8e00ff */
[----:B------:R-:W-:Y:S02]  /*2bb0*/  UISETP.GE.OR UP0, UPT, UR5, UR10, UP0 ;  /* 0x0000000a0500728c */ /* 0x000fe40008706670 */
[----:B------:R-:W-:Y:S02]  /*2bc0*/  UIMAD.WIDE.U32 UR10, UR5, UR8, URZ ;  /* 0x00000008050a72a5 */ /* 0x000fe4000f8e00ff */
[----:B------:R-:W-:Y:S01]  /*2bd0*/  UIADD3 UR12, UPT, UPT, -UR4, URZ, URZ ;  /* 0x000000ff040c7290 */ /* 0x000fe2000fffe1ff */
[----:B------:R-:W-:Y:S01]  /*2be0*/  UMOV UR8, UR13 ;  /* 0x0000000d00087c82 */ /* 0x000fe20008000000 */
[----:B------:R-:W-:-:S02]  /*2bf0*/  UIADD3 UR10, UPT, UPT, -UR5, URZ, URZ ;  /* 0x000000ff050a7290 */ /* 0x000fc4000fffe1ff */
[----:B------:R-:W-:-:S03]  /*2c00*/  USHF.R.U32.HI UR8, URZ, UR9, UR8 ;  /* 0x00000009ff087299 */ /* 0x000fc60008011608 */
[----:B------:R-:W-:Y:S01]  /*2c10*/  @!UP0 UMOV UR7, UR11 ;  /* 0x0000000b00078c82 */ /* 0x000fe20008000000 */
[----:B------:R-:W-:Y:S02]  /*2c20*/  UIMAD UR12, UR18, UR12, UR38 ;  /* 0x0000000c120c72a4 */ /* 0x000fe4000f8e0226 */
[----:B------:R-:W-:Y:S02]  /*2c30*/  USEL UR8, UR4, UR8, !UP3 ;  /* 0x0000000804087287 */ /* 0x000fe4000d800000 */
[----:B------:R-:W-:Y:S02]  /*2c40*/  @!UP0 USHF.R.U32.HI UR7, URZ, UR9, UR7 ;  /* 0x00000009ff078299 */ /* 0x000fe40008011607 */
[----:B------:R-:W-:Y:S02]  /*2c50*/  UIADD3 UR9, UPT, UPT, -UR8, URZ, URZ ;  /* 0x000000ff08097290 */ /* 0x000fe4000fffe1ff */
[----:B------:R-:W-:Y:S02]  /*2c60*/  @!UP0 USEL UR7, UR5, UR7, !UP3 ;  /* 0x0000000705078287 */ /* 0x000fe4000d800000 */
[----:B------:R-:W-:-:S02]  /*2c70*/  UIMAD UR9, UR39, UR9, UR4 ;  /* 0x00000009270972a4 */ /* 0x000fc4000f8e0204 */
[----:B------:R-:W-:Y:S02]  /*2c80*/  @!UP0 UIADD3 UR8, UPT, UPT, UR8, -UR7, URZ ;  /* 0x8000000708088290 */ /* 0x000fe4000fffe0ff */
[----:B------:R-:W-:Y:S02]  /*2c90*/  @!UP0 UIMAD UR7, UR9, UR6, UR7 ;  /* 0x00000006090782a4 */ /* 0x000fe4000f8e0207 */
[----:B------:R-:W-:Y:S02]  /*2ca0*/  @!UP0 UIMAD UR4, UR39, UR8, UR5 ;  /* 0x00000008270482a4 */ /* 0x000fe4000f8e0205 */
[----:B------:R-:W-:Y:S02]  /*2cb0*/  UIMAD UR6, UR20, UR10, UR42 ;  /* 0x0000000a140672a4 */ /* 0x000fe4000f8e022a */
[----:B------:R-:W-:Y:S01]  /*2cc0*/  UIMAD UR38, UR4, UR18, UR12 ;  /* 0x00000012042672a4 */ /* 0x000fe2000f8e020c */
[----:B------:R-:W-:Y:S02]  /*2cd0*/  @!UP0 UMOV UR5, UR7 ;  /* 0x0000000700058c82 */ /* 0x000fe40008000000 */
[----:B------:R-:W-:-:S12]  /*2ce0*/  UIMAD UR42, UR5, UR20, UR6 ;  /* 0x00000014052a72a4 */ /* 0x000fd8000f8e0206 */
.L_x_38:
[----:B------:R-:W1:Y:S02]  /*2cf0*/  LDCU UR4, c[0x0][0xb30] ;  /* 0x00016600ff0477ac */ /* 0x000e640008000800 */
[----:B-1----:R-:W-:-:S09]  /*2d00*/  UISETP.NE.AND UP0, UPT, UR4, 0x1, UPT ;  /* 0x000000010400788c */ /* 0x002fd2000bf05270 */
[----:B------:R-:W-:Y:S05]  /*2d10*/  BRA.U UP0, `(.L_x_39) ;  /* 0x0000000100447547 */ /* 0x000fea000b800000 */
[----:B------:R-:W1:Y:S01]  /*2d20*/  LDCU.128 UR8, c[0x0][0xb10] ;  /* 0x00016200ff0877ac */ /* 0x000e620008000c00 */
[----:B------:R-:W2:Y:S01]  /*2d30*/  LDCU UR12, c[0x0][0xb0c] ;  /* 0x00016180ff0c77ac */ /* 0x000ea20008000800 */
[----:B------:R-:W3:Y:S01]  /*2d40*/  LDCU UR13, c[0x0][0xb20] ;  /* 0x00016400ff0d77ac */ /* 0x000ee20008000800 */
[----:B-1----:R-:W-:Y:S02]  /*2d50*/  UIMAD.WIDE.U32 UR6, UR42, UR8, URZ ;  /* 0x000000082a0672a5 */ /* 0x002fe4000f8e00ff */
[----:B------:R-:W-:Y:S02]  /*2d60*/  UIMAD.WIDE.U32 UR4, UR38, UR11, URZ ;  /* 0x0000000b260472a5 */ /* 0x000fe4000f8e00ff */
[----:B--2---:R-:W-:Y:S02]  /*2d70*/  UISETP.NE.AND UP2, UPT, UR12, 0x1, UPT ;  /* 0x000000010c00788c */ /* 0x004fe4000bf45270 */
[----:B------:R-:W-:Y:S01]  /*2d80*/  UISETP.NE.AND UP0, UPT, UR10, 0x1, UPT ;  /* 0x000000010a00788c */ /* 0x000fe2000bf05270 */
[----:B------:R-:W-:-:S02]  /*2d90*/  UMOV UR6, UR7 ;  /* 0x0000000700067c82 */ /* 0x000fc40008000000 */
[----:B------:R-:W-:Y:S01]  /*2da0*/  UMOV UR4, UR5 ;  /* 0x0000000500047c82 */ /* 0x000fe20008000000 */
[----:B------:R-:W-:Y:S02]  /*2db0*/  USHF.R.U32.HI UR6, URZ, UR9, UR6 ;  /* 0x00000009ff067299 */ /* 0x000fe40008011606 */
[----:B---3--:R-:W-:Y:S02]  /*2dc0*/  USHF.R.U32.HI UR4, URZ, UR13, UR4 ;  /* 0x0000000dff047299 */ /* 0x008fe40008011604 */
[----:B------:R-:W-:Y:S02]  /*2dd0*/  USEL UR5, UR42, UR6, !UP2 ;  /* 0x000000062a057287 */ /* 0x000fe4000d000000 */
[----:B------:R-:W-:-:S04]  /*2de0*/  USEL UR4, UR38, UR4, !UP0 ;  /* 0x0000000426047287 */ /* 0x000fc8000c000000 */
[----:B------:R-:W-:Y:S02]  /*2df0*/  UIADD3 UR6, UPT, UPT, UR5, -UR4, URZ ;  /* 0x8000000405067290 */ /* 0x000fe4000fffe0ff */
[----:B------:R-:W-:Y:S02]  /*2e00*/  UIADD3 UR4, UPT, UPT, -UR5, UR4, URZ ;  /* 0x0000000405047290 */ /* 0x000fe4000fffe1ff */
[----:B------:R-:W-:Y:S02]  /*2e10*/  UIMAD UR38, UR6, UR10, UR38 ;  /* 0x0000000a062672a4 */ /* 0x000fe4000f8e0226 */
[----:B------:R-:W-:-:S12]  /*2e20*/  UIMAD UR42, UR4, UR12, UR42 ;  /* 0x0000000c042a72a4 */ /* 0x000fd8000f8e022a */
.L_x_39:
[----:B------:R-:W-:Y:S01]  /*2e30*/  R2UR UR5, R50 ;  /* 0x00000000320572ca */ /* 0x000fe200000e0000 */
[----:B------:R-:W-:Y:S01]  /*2e40*/  UMOV UR27, UR34 ;  /* 0x00000022001b7c82 */ /* 0x000fe20008000000 */
[----:B------:R-:W-:Y:S02]  /*2e50*/  R2UR UR4, R49 ;  /* 0x00000000310472ca */ /* 0x000fe400000e0000 */
[----:B------:R-:W-:Y:S02]  /*2e60*/  PLOP3.LUT P1, PT, PT, PT, PT, 0x80, 0x8 ;  /* 0x000000000008781c */ /* 0x000fe40003f2f070 */
[----:B------:R-:W-:-:S07]  /*2e70*/  LOP3.LUT R2, R2, 0x1, RZ, 0x3c, !PT ;  /* 0x0000000102027812 */ /* 0x000fce00078e3cff */
[----:B------:R-:W-:Y:S02]  /*2e80*/  UIADD3 UR44, UPT, UPT, UR42, UR5, URZ ;  /* 0x000000052a2c7290 */ /* 0x000fe4000fffe0ff */
[----:B------:R-:W-:Y:S01]  /*2e90*/  UIADD3 UR20, UPT, UPT, UR38, UR4, URZ ;  /* 0x0000000426147290 */ /* 0x000fe2000fffe0ff */
[----:B------:R-:W-:Y:S11]  /*2ea0*/  BRA.U UP1, `(.L_x_40) ;  /* 0xffffffed013c7547 */ /* 0x000ff6000b83ffff */
[----:B------:R-:W-:Y:S01]  /*2eb0*/  UIADD3 UR25, UPT, UPT, UR25, 0x118, URZ ;  /* 0x0000011819197890 */ /* 0x000fe2000fffe0ff */
[----:B------:R-:W-:-:S03]  /*2ec0*/  MOV R2, UR23 ;  /* 0x0000001700027c02 */ /* 0x000fc60008000f00 */
[----:B------:R-:W-:Y:S01]  /*2ed0*/  ULEA UR4, UR26, UR25, 0x3 ;  /* 0x000000191a047291 */ /* 0x000fe2000f8e18ff */
[----:B------:R-:W-:-:S08]  /*2ee0*/  SHF.L.U32 R2, R2, 0x1f, RZ ;  /* 0x0000001f02027819 */ /* 0x000fd000000006ff */
[----:B------:R-:W1:Y:S02]  /*2ef0*/  SYNCS.PHASECHK.TRANS64.TRYWAIT P0, [UR4], R2 ;  /* 0x00000002ff0075a7 */ /* 0x000e640008001104 */
[----:B-1----:R-:W-:Y:S05]  /*2f00*/  @!P0 BRA `(.L_x_41) ;  /* 0x0000006400948947 */ /* 0x002fea0003800000 */
.L_x_163:
[----:B------:R-:W-:-:S04]  /*2f10*/  UIADD3 UR4, UPT, UPT, UR26, 0x1, URZ ;  /* 0x000000011a047890 */ /* 0x000fc8000fffe0ff */
[----:B------:R-:W-:-:S04]  /*2f20*/  UISETP.NE.AND UP0, UPT, UR4, 0x23, UPT ;  /* 0x000000230400788c */ /* 0x000fc8000bf05270 */
[----:B------:R-:W-:Y:S02]  /*2f30*/  USEL UR5, URZ, 0x1, UP0 ;  /* 0x00000001ff057887 */ /* 0x000fe40008000000 */
[----:B------:R-:W-:Y:S02]  /*2f40*/  USEL UR4, UR4, URZ, UP0 ;  /* 0x000000ff04047287 */ /* 0x000fe40008000000 */
[----:B------:R-:W-:Y:S02]  /*2f50*/  ULOP3.LUT UR6, UR23, UR5, URZ, 0x3c, !UPT ;  /* 0x0000000517067292 */ /* 0x000fe4000f8e3cff */
[----:B------:R-:W-:-:S04]  /*2f60*/  ULEA UR5, UR4, UR25, 0x3 ;  /* 0x0000001904057291 */ /* 0x000fc8000f8e18ff */
[----:B-1----:R-:W-:-:S04]  /*2f70*/  MOV R2, UR6 ;  /* 0x0000000600027c02 */ /* 0x002fc80008000f00 */
[----:B------:R-:W-:-:S04]  /*2f80*/  SHF.L.U32 R2, R2, 0x1f, RZ ;  /* 0x0000001f02027819 */ /* 0x000fc800000006ff */
[----:B------:R-:W1:Y:S02]  /*2f90*/  SYNCS.PHASECHK.TRANS64.TRYWAIT P0, [UR5], R2 ;  /* 0x00000002ff0075a7 */ /* 0x000e640008001105 */
[----:B-1----:R-:W-:Y:S05]  /*2fa0*/  @!P0 BRA `(.L_x_42) ;  /* 0x0000006400848947 */ /* 0x002fea0003800000 */
.L_x_165:
        /* <DEDUP_REMOVED lines=10> */
.L_x_167:
        /* <DEDUP_REMOVED lines=10> */
.L_x_169:
        /* <DEDUP_REMOVED lines=10> */
.L_x_171:
        /* <DEDUP_REMOVED lines=10> */
.L_x_173:
        /* <DEDUP_REMOVED lines=10> */
.L_x_175:
        /* <DEDUP_REMOVED lines=10> */
.L_x_177:
        /* <DEDUP_REMOVED lines=10> */
.L_x_179:
        /* <DEDUP_REMOVED lines=10> */
.L_x_181:
        /* <DEDUP_REMOVED lines=10> */
.L_x_183:
        /* <DEDUP_REMOVED lines=10> */
.L_x_185:
        /* <DEDUP_REMOVED lines=10> */
.L_x_187:
        /* <DEDUP_REMOVED lines=10> */
.L_x_189:
        /* <DEDUP_REMOVED lines=10> */
.L_x_191:
        /* <DEDUP_REMOVED lines=10> */
.L_x_193:
        /* <DEDUP_REMOVED lines=10> */
.L_x_195:
        /* <DEDUP_REMOVED lines=10> */
.L_x_197:
        /* <DEDUP_REMOVED lines=10> */
.L_x_199:
        /* <DEDUP_REMOVED lines=10> */
.L_x_201:
        /* <DEDUP_REMOVED lines=10> */
.L_x_203:
        /* <DEDUP_REMOVED lines=10> */
.L_x_205:
        /* <DEDUP_REMOVED lines=10> */
.L_x_207:
        /* <DEDUP_REMOVED lines=10> */
.L_x_209:
        /* <DEDUP_REMOVED lines=10> */
.L_x_211:
        /* <DEDUP_REMOVED lines=10> */
.L_x_213:
        /* <DEDUP_REMOVED lines=10> */
.L_x_215:
        /* <DEDUP_REMOVED lines=10> */
.L_x_217:
        /* <DEDUP_REMOVED lines=10> */
.L_x_219:
        /* <DEDUP_REMOVED lines=10> */
.L_x_221:
        /* <DEDUP_REMOVED lines=10> */
.L_x_223:
        /* <DEDUP_REMOVED lines=10> */
.L_x_225:
        /* <DEDUP_REMOVED lines=10> */
.L_x_227:
        /* <DEDUP_REMOVED lines=10> */
.L_x_229:
[----:B------:R-:W-:-:S04]  /*43b0*/  UIADD3 UR4, UPT, UPT, UR4, 0x1, URZ ;  /* 0x0000000104047890 */ /* 0x000fc8000fffe0ff */
[----:B------:R-:W-:-:S04]  /*43c0*/  UISETP.NE.AND UP0, UPT, UR4, 0x23, UPT ;  /* 0x000000230400788c */ /* 0x000fc8000bf05270 */
[----:B------:R-:W-:Y:S02]  /*43d0*/  USEL UR5, URZ, 0x1, UP0 ;  /* 0x00000001ff057887 */ /* 0x000fe40008000000 */
[----:B------:R-:W-:Y:S02]  /*43e0*/  USEL UR4, UR4, URZ, UP0 ;  /* 0x000000ff04047287 */ /* 0x000fe40008000000 */
[----:B------:R-:W-:Y:S02]  /*43f0*/  ULOP3.LUT UR5, UR6, UR5, URZ, 0x3c, !UPT ;  /* 0x0000000506057292 */ /* 0x000fe4000f8e3cff */
[----:B------:R-:W-:-:S04]  /*4400*/  ULEA UR4, UR4, UR25, 0x3 ;  /* 0x0000001904047291 */ /* 0x000fc8000f8e18ff */
[----:B-1----:R-:W-:Y:S02]  /*4410*/  IMAD.U32 R2, RZ, RZ, UR5 ;  /* 0x00000005ff027e24 */ /* 0x002fe4000f8e00ff */
[----:B------:R-:W-:-:S03]  /*4420*/  MOV R0, UR4 ;  /* 0x0000000400007c02 */ /* 0x000fc60008000f00 */
[----:B------:R-:W-:-:S07]  /*4430*/  SHF.L.U32 R2, R2, 0x1f, RZ ;  /* 0x0000001f02027819 */ /* 0x000fce00000006ff */
.L_x_75:
[----:B-1----:R1:W2:Y:S02]  /*4440*/  SYNCS.PHASECHK.TRANS64.TRYWAIT P0, [R0+URZ], R2 ;  /* 0x00000002000075a7 */ /* 0x0022a400080011ff */
[----:B--2---:R-:W-:Y:S05]  /*4450*/  @!P0 NANOSLEEP.SYNCS 0x989680 ;  /* 0x009896800000895d */ /* 0x004fea0003900000 */
[----:B------:R-:W2:Y:S02]  /*4460*/  @!P0 SYNCS.PHASECHK.TRANS64 P0, [R0+URZ], R2 ;  /* 0x00000002000085a7 */ /* 0x000ea400080010ff */
[----:B--2---:R-:W-:Y:S05]  /*4470*/  @P0 EXIT ;  /* 0x000000000000094d */ /* 0x004fea0003800000 */
[----:B------:R-:W-:Y:S05]  /*4480*/  BRA `(.L_x_75) ;  /* 0xfffffffc00ec7947 */ /* 0x000fea000383ffff */
.L_x_22:
[----:B------:R-:W2:Y:S02]  /*4490*/  S2UR UR4, SR_CgaCtaId ;  /* 0x00000000000479c3 */ /* 0x000ea40000008800 */
[----:B--2---:R-:W-:-:S04]  /*44a0*/  UISETP.NE.AND UP0, UPT, UR4, URZ, UPT ;  /* 0x000000ff0400728c */ /* 0x004fc8000bf05270 */
[----:B------:R-:W-:-:S09]  /*44b0*/  UISETP.NE.OR UP0, UPT, UR18, 0x1, UP0 ;  /* 0x000000011200788c */ /* 0x000fd20008705670 */
[----:B------:R-:W-:Y:S05]  /*44c0*/  BRA.U UP0, `(.L_x_76) ;  /* 0x0000000100b47547 */ /* 0x000fea000b800000 */
[----:B------:R-:W2:Y:S01]  /*44d0*/  S2UR UR5, SR_CgaCtaId ;  /* 0x00000000000579c3 */ /* 0x000ea20000008800 */
[----:B------:R-:W-:Y:S01]  /*44e0*/  UMOV UR4, 0x400 ;  /* 0x0000040000047882 */ /* 0x000fe20000000000 */
[----:B------:R-:W-:Y:S01]  /*44f0*/  HFMA2 R2, -RZ, RZ, 0, 5.9604644775390625e-08 ;  /* 0x00000001ff027431 */ /* 0x000fe200000001ff */
[----:B------:R-:W-:Y:S01]  /*4500*/  ISETP.GE.U32.AND P0, PT, R3, 0x2, PT ;  /* 0x000000020300780c */ /* 0x000fe20003f06070 */
[----:B------:R-:W-:Y:S01]  /*4510*/  IMAD.MOV.U32 R8, RZ, RZ, RZ ;  /* 0x000000ffff087224 */ /* 0x000fe200078e00ff */
[----:B--2---:R-:W-:-:S04]  /*4520*/  ULEA UR4, UR5, UR4, 0x18 ;  /* 0x0000000405047291 */ /* 0x004fc8000f8ec0ff */
[----:B------:R-:W-:Y:S02]  /*4530*/  UIADD3 UR5, UPT, UPT, UR4, 0x278, URZ ;  /* 0x0000027804057890 */ /* 0x000fe4000fffe0ff */
[----:B------:R-:W-:Y:S02]  /*4540*/  UIADD3 UR8, UPT, UPT, UR4, 0x270, URZ ;  /* 0x0000027004087890 */ /* 0x000fe4000fffe0ff */
[----:B------:R-:W-:-:S12]  /*4550*/  UPRMT UR5, URZ, 0x654, UR5 ;  /* 0x00000654ff057896 */ /* 0x000fd80008000005 */
.L_x_79:
[----:B------:R-:W-:Y:S01]  /*4560*/  SHF.L.U32 R6, R2, 0x1f, RZ ;  /* 0x0000001f02067819 */ /* 0x000fe200000006ff */
[----:B------:R-:W-:Y:S02]  /*4570*/  IMAD.U32 R4, RZ, RZ, UR8 ;  /* 0x00000008ff047e24 */ /* 0x000fe4000f8e00ff */
[----:B------:R-:W-:Y:S01]  /*4580*/  @!P0 IMAD.MOV.U32 R5, RZ, RZ, 0x10 ;  /* 0x00000010ff058424 */ /* 0x000fe200078e00ff */
[----:B------:R-:W2:Y:S02]  /*4590*/  SYNCS.PHASECHK.TRANS64.TRYWAIT P1, [UR4+0x278], R6 ;  /* 0x00027806ff0075a7 */ /* 0x000ea40008021104 */
[----:B------:R-:W-:-:S04]  /*45a0*/  PRMT R4, R3, 0x654, R4 ;  /* 0x0000065403047816 */ /* 0x000fc80000000004 */
[----:B------:R-:W-:Y:S01]  /*45b0*/  SEL R0, R4, R0, !P0 ;  /* 0x0000000004007207 */ /* 0x000fe20004000000 */
[----:B--2---:R-:W-:Y:S06]  /*45c0*/  @!P1 BRA `(.L_x_77) ;  /* 0x0000005c00149947 */ /* 0x004fec0003800000 */
.L_x_231:
[----:B------:R-:W-:Y:S01]  /*45d0*/  UIADD3 UR6, UPT, UPT, UR4, 0x2b0, URZ ;  /* 0x000002b004067890 */ /* 0x000fe2000fffe0ff */
[----:B------:R3:W-:Y:S01]  /*45e0*/  @!P0 SYNCS.ARRIVE.TRANS64.RED RZ, [R0+URZ], R5 ;  /* 0x0000000500ff89a7 */ /* 0x0007e200080004ff */
[----:B------:R-:W-:Y:S01]  /*45f0*/  UIADD3 UR7, UPT, UPT, UR4, 0x270, URZ ;  /* 0x0000027004077890 */ /* 0x000fe2000fffe0ff */
[----:B------:R-:W-:-:S08]  /*4600*/  LOP3.LUT R2, R2, 0x1, RZ, 0x3c, !PT ;  /* 0x0000000102027812 */ /* 0x000fd000078e3cff */
[----:B------:R-:W-:Y:S06]  /*4610*/  UGETNEXTWORKID.BROADCAST [UR6], [UR7] ;  /* 0x00000000060073ca */ /* 0x000fec0008000100 */
[----:B---3--:R-:W-:-:S04]  /*4620*/  SHF.L.U32 R5, R8, 0x1f, RZ ;  /* 0x0000001f08057819 */ /* 0x008fc800000006ff */
[----:B------:R-:W3:Y:S02]  /*4630*/  SYNCS.PHASECHK.TRANS64.TRYWAIT P1, [UR4+0x270], R5 ;  /* 0x00027005ff0075a7 */ /* 0x000ee40008021104 */
[----:B---3--:R-:W-:Y:S05]  /*4640*/  @!P1 BRA `(.L_x_78) ;  /* 0x0000005c000c9947 */ /* 0x008fea0003800000 */
.L_x_233:
[----:B--2---:R-:W2:Y:S01]  /*4650*/  LDS.128 R4, [UR4+0x2b0] ;  /* 0x0002b004ff047984 */ /* 0x004ea20008000c00 */
[----:B------:R-:W-:Y:S01]  /*4660*/  LOP3.LUT R8, R8, 0x1, RZ, 0x3c, !PT ;  /* 0x0000000108087812 */ /* 0x000fe200078e3cff */
[----:B------:R-:W-:Y:S01]  /*4670*/  @!PT LDS RZ, [RZ] ;  /* 0x00000000fffff984 */ /* 0x000fe20000000800 */
[----:B------:R-:W-:Y:S01]  /*4680*/  @!PT LDS RZ, [RZ] ;  /* 0x00000000fffff984 */ /* 0x000fe20000000800 */
[----:B------:R-:W-:Y:S01]  /*4690*/  @!PT LDS RZ, [RZ] ;  /* 0x00000000fffff984 */ /* 0x000fe20000000800 */
[----:B------:R-:W-:Y:S01]  /*46a0*/  @!PT LDS RZ, [RZ] ;  /* 0x00000000fffff984 */ /* 0x000fe20000000800 */
[----:B------:R3:W-:Y:S06]  /*46b0*/  MEMBAR.ALL.CTA ;  /* 0x0000000000007992 */ /* 0x0007ec0000008000 */
[----:B---3--:R-:W3:Y:S02]  /*46c0*/  FENCE.VIEW.ASYNC.S ;  /* 0x00000000000073c6 */ /* 0x008ee40000000000 */
[----:B---3--:R-:W-:Y:S01]  /*46d0*/  SYNCS.ARRIVE.TRANS64.RED.A1T0 RZ, [UR5], RZ ;  /* 0x000000ffffff79a7 */ /* 0x008fe20008100405 */
[----:B--2---:R-:W-:-:S13]  /*46e0*/  LOP3.LUT P1, RZ, R6, 0x1, RZ, 0xc0, !PT ;  /* 0x0000000106ff7812 */ /* 0x004fda000782c0ff */
[----:B------:R-:W-:Y:S05]  /*46f0*/  @P1 BRA `(.L_x_79) ;  /* 0xfffffffc00981947 */ /* 0x000fea000383ffff */
[----:B------:R-:W-:-:S04]  /*4700*/  SHF.L.U32 R0, R2, 0x1f, RZ ;  /* 0x0000001f02007819 */ /* 0x000fc800000006ff */
[----:B------:R-:W2:Y:S02]  /*4710*/  SYNCS.PHASECHK.TRANS64 P0, [UR4+0x278], R0 ;  /* 0x00027800ff0075a7 */ /* 0x000ea40008001004 */
[----:B-12---:R-:W-:Y:S05]  /*4720*/  @P0 EXIT ;  /* 0x000000000000094d */ /* 0x006fea0003800000 */
[----:B------:R-:W-:-:S07]  /*4730*/  MOV R0, UR4 ;  /* 0x0000000400007c02 */ /* 0x000fce0008000f00 */
.L_x_80:
[----:B-1----:R-:W-:-:S04]  /*4740*/  SHF.L.U32 R3, R2, 0x1f, RZ ;  /* 0x0000001f02037819 */ /* 0x002fc800000006ff */
[----:B------:R1:W2:Y:S03]  /*4750*/  SYNCS.PHASECHK.TRANS64.TRYWAIT P0, [R0+URZ+0x278], R3 ;  /* 0x00027803000075a7 */ /* 0x0002a600080011ff */
[----:B--2---:R-:W-:Y:S05]  /*4760*/  @!P0 NANOSLEEP.SYNCS 0x989680 ;  /* 0x009896800000895d */ /* 0x004fea0003900000 */
[----:B------:R-:W2:Y:S02]  /*4770*/  @!P0 SYNCS.PHASECHK.TRANS64 P0, [R0+URZ+0x278], R3 ;  /* 0x00027803000085a7 */ /* 0x000ea400080010ff */
[----:B--2---:R-:W-:Y:S05]  /*4780*/  @P0 EXIT ;  /* 0x000000000000094d */ /* 0x004fea0003800000 */
[----:B------:R-:W-:Y:S05]  /*4790*/  BRA `(.L_x_80) ;  /* 0xfffffffc00e87947 */ /* 0x000fea000383ffff */
.L_x_76:
[----:B------:R-:W-:Y:S05]  /*47a0*/  BRA.U UP4, `(.L_x_81) ;  /* 0x0000001104647547 */ /* 0x000fea000b800000 */
[----:B------:R-:W2:Y:S01]  /*47b0*/  S2UR UR4, SR_CgaCtaId ;  /* 0x00000000000479c3 */ /* 0x000ea20000008800 */
[----:B------:R-:W-:Y:S01]  /*47c0*/  UMOV UR5, 0x40 ;  /* 0x0000004000057882 */ /* 0x000fe20000000000 */
[----:B------:R-:W-:Y:S01]  /*47d0*/  NOP ;  /* 0x0000000000007918 */ /* 0x000fe20000000000 */
[----:B------:R-:W-:Y:S01]  /*47e0*/  UMOV UR6, 0x400 ;  /* 0x0000040000067882 */ /* 0x000fe20000000000 */
[----:B--2---:R-:W-:Y:S02]  /*47f0*/  ULEA UR5, UR4, UR5, 0x18 ;  /* 0x0000000504057291 */ /* 0x004fe4000f8ec0ff */
[----:B------:R-:W-:-:S07]  /*4800*/  ULEA UR6, UR4, UR6, 0x18 ;  /* 0x0000000604067291 */ /* 0x000fce000f8ec0ff */
[----:B------:R-:W2:Y:S02]  /*4810*/  LDS.U8 R3, [UR5+0x1c] ;  /* 0x00001c05ff037984 */ /* 0x000ea40008000000 */
[----:B--2---:R-:W-:-:S13]  /*4820*/  ISETP.NE.AND P0, PT, R3, RZ, PT ;  /* 0x000000ff0300720c */ /* 0x004fda0003f05270 */
[----:B------:R-:W-:Y:S05]  /*4830*/  @P0 BRA `(.L_x_82) ;  /* 0x0000000400080947 */ /* 0x000fea0003800000 */
[----:B------:R-:W-:Y:S02]  /*4840*/  UISETP.NE.U32.AND UP1, UPT, UR31, 0x1, UPT ;  /* 0x000000011f00788c */ /* 0x000fe4000bf25070 */
[----:B------:R-:W-:-:S07]  /*4850*/  UIADD3 UR7, UPT, UPT, UR5, 0x8, URZ ;  /* 0x0000000805077890 */ /* 0x000fce000fffe0ff */
[----:B------:R-:W-:Y:S05]  /*4860*/  BRA.U !UP1, `(.L_x_83) ;  /* 0x00000001099c7547 */ /* 0x000fea000b800000 */
[----:B------:R-:W-:Y:S01]  /*4870*/  ELECT P0, URZ, PT ;  /* 0x0000000000ff782f */ /* 0x000fe20003800000 */
[----:B------:R-:W-:-:S12]  /*4880*/  BSSY B0, `(.L_x_83) ;  /* 0x0000025000007945 */ /* 0x000fd80003800000 */
[----:B------:R-:W-:Y:S05]  /*4890*/  @!P0 BRA `(.L_x_84) ;  /* 0x00000000008c8947 */ /* 0x000fea0003800000 */
[----:B------:R-:W-:-:S05]  /*48a0*/  UMOV UR4, 0x10 ;  /* 0x0000001000047882 */ /* 0x000fca0000000000 */
[----:B------:R-:W-:Y:S04]  /*48b0*/  DEPBAR.LE SB2, 0x36 ;  /* 0x0000ad800000791a */ /* 0x000fe80000000000 */
[----:B------:R-:W2:Y:S02]  /*48c0*/  UTCATOMSWS.2CTA.FIND_AND_SET.ALIGN UP0, UR4, UR4 ;  /* 0x00000004000475e3 */ /* 0x000ea40008200800 */
[----:B--2---:R-:W-:Y:S01]  /*48d0*/  MOV R10, UR4 ;  /* 0x00000004000a7c02 */ /* 0x004fe20008000f00 */
[----:B------:R-:W-:Y:S06]  /*48e0*/  BRA.U UP0, `(.L_x_85) ;  /* 0x0000000100187547 */ /* 0x000fec000b800000 */
.L_x_86:
[----:B------:R-:W-:Y:S05]  /*48f0*/  NANOSLEEP 0x64 ;  /* 0x000000640000795d */ /* 0x000fea0003800000 */
[----:B------:R-:W-:-:S05]  /*4900*/  UMOV UR4, 0x10 ;  /* 0x0000001000047882 */ /* 0x000fca0000000000 */
[----:B------:R-:W-:Y:S04]  /*4910*/  DEPBAR.LE SB2, 0x36 ;  /* 0x0000ad800000791a */ /* 0x000fe80000000000 */
[----:B------:R-:W2:Y:S02]  /*4920*/  UTCATOMSWS.2CTA.FIND_AND_SET.ALIGN UP0, UR4, UR4 ;  /* 0x00000004000475e3 */ /* 0x000ea40008200800 */
[----:B--2---:R-:W-:Y:S01]  /*4930*/  MOV R10, UR4 ;  /* 0x00000004000a7c02 */ /* 0x004fe20008000f00 */
[----:B------:R-:W-:Y:S05]  /*4940*/  BRA.U !UP0, `(.L_x_86) ;  /* 0xfffffffd08e87547 */ /* 0x000fea000b83ffff */
.L_x_85:
[----:B------:R-:W2:Y:S01]  /*4950*/  LDS R6, [UR5+0x10] ;  /* 0x00001005ff067984 */ /* 0x000ea20008000800 */
[----:B------:R-:W-:Y:S01]  /*4960*/  IMAD.U32 R3, RZ, RZ, UR6 ;  /* 0x00000006ff037e24 */ /* 0x000fe2000f8e00ff */
[----:B------:R-:W-:-:S03]  /*4970*/  MOV R4, UR30 ;  /* 0x0000001e00047c02 */ /* 0x000fc60008000f00 */
[----:B------:R-:W-:Y:S01]  /*4980*/  VIADD R3, R3, 0x2c0 ;  /* 0x000002c003037836 */ /* 0x000fe20000000000 */
[----:B--2---:R-:W-:-:S04]  /*4990*/  SHF.L.U32 R6, R6, 0x1f, RZ ;  /* 0x0000001f06067819 */ /* 0x004fc800000006ff */
[----:B------:R-:W2:Y:S02]  /*49a0*/  SYNCS.PHASECHK.TRANS64.TRYWAIT P0, [UR5+0x8], R6 ;  /* 0x00000806ff0075a7 */ /* 0x000ea40008001105 */
[----:B--2---:R-:W-:Y:S05]  /*49b0*/  @P0 BRA `(.L_x_87) ;  /* 0x0000000000080947 */ /* 0x004fea0003800000 */
[----:B------:R-:W2:Y:S02]  /*49c0*/  SYNCS.PHASECHK.TRANS64.TRYWAIT P0, [UR5+0x8], R6 ;  /* 0x00000806ff0075a7 */ /* 0x000ea40008001105 */
[----:B--2---:R-:W-:Y:S05]  /*49d0*/  @!P0 BRA `(.L_x_88) ;  /* 0x0000005800408947 */ /* 0x004fea0003800000 */
.L_x_87:
[----:B------:R-:W-:Y:S01]  /*49e0*/  PRMT R4, R4, 0x654, R3 ;  /* 0x0000065404047816 */ /* 0x000fe20000000003 */
[----:B------:R-:W-:Y:S01]  /*49f0*/  HFMA2 R3, -RZ, RZ, 0, 5.9604644775390625e-08 ;  /* 0x00000001ff037431 */ /* 0x000fe200000001ff */
[----:B------:R-:W-:Y:S01]  /*4a00*/  UPRMT UR4, UR30, 0x654, UR7 ;  /* 0x000006541e047896 */ /* 0x000fe20008000007 */
[----:B------:R-:W-:Y:S02]  /*4a10*/  IMAD.MOV.U32 R8, RZ, RZ, 0xffff ;  /* 0x0000ffffff087424 */ /* 0x000fe400078e00ff */
[----:B--2---:R-:W-:Y:S02]  /*4a20*/  IMAD.MOV.U32 R6, RZ, RZ, 0x4 ;  /* 0x00000004ff067424 */ /* 0x004fe400078e00ff */
[----:B------:R-:W-:Y:S01]  /*4a30*/  IMAD.SHL.U32 R9, R10, 0x20, RZ ;  /* 0x000000200a097824 */ /* 0x000fe200078e00ff */
[----:B------:R-:W-:Y:S02]  /*4a40*/  MOV R5, UR4 ;  /* 0x0000000400057c02 */ /* 0x000fe40008000f00 */
[-C--:B------:R-:W-:Y:S01]  /*4a50*/  SHF.L.U32 R8, R8, R10.reuse, RZ ;  /* 0x0000000a08087219 */ /* 0x080fe200000006ff */
[----:B------:R2:W-:Y:S01]  /*4a60*/  SYNCS.ARRIVE.TRANS64.RED RZ, [UR4], R6 ;  /* 0x00000006ffff79a7 */ /* 0x0005e20008000404 */
[----:B------:R-:W-:Y:S01]  /*4a70*/  SHF.L.U32 R7, R3, R10, RZ ;  /* 0x0000000a03077219 */ /* 0x000fe200000006ff */
[----:B------:R2:W-:Y:S04]  /*4a80*/  STS [UR6+0x2c0], R9 ;  /* 0x0002c009ff007988 */ /* 0x0005e80008000806 */
[----:B------:R2:W-:Y:S04]  /*4a90*/  STAS [R4.64], R10 ;  /* 0x0000000a04007dbd */ /* 0x0005e8000c0008ff */
[----:B------:R2:W-:Y:S04]  /*4aa0*/  ATOMS.OR RZ, [UR5+0x14], R8 ;  /* 0x00001408ffff798c */ /* 0x0005e8000b000005 */
[----:B------:R2:W-:Y:S04]  /*4ab0*/  ATOMS.OR RZ, [UR5+0x18], R7 ;  /* 0x00001807ffff798c */ /* 0x0005e8000b000005 */
[----:B------:R2:W-:Y:S02]  /*4ac0*/  ATOMS.XOR RZ, [UR5+0x10], R3 ;  /* 0x00001003ffff798c */ /* 0x0005e4000b800005 */
.L_x_84:
[----:B-1----:R-:W-:Y:S05]  /*4ad0*/  BSYNC B0 ;  /* 0x0000000000007941 */ /* 0x002fea0003800000 */
.L_x_83:
[----:B------:R-:W-:Y:S05]  /*4ae0*/  BRA.U UP1, `(.L_x_89) ;  /* 0x00000001016c7547 */ /* 0x000fea000b800000 */
[----:B------:R-:W-:-:S03]  /*4af0*/  UMOV UR4, 0xffffffff ;  /* 0xffffffff00047882 */ /* 0x000fc60000000000 */
[----:B------:R-:W-:Y:S05]  /*4b00*/  BRA.DIV UR4, `(.L_x_90) ;  /* 0x0000005a040c7947 */ /* 0x000fea000b800000 */
[----:B------:R-:W-:-:S13]  /*4b10*/  ELECT P6, URZ, PT ;  /* 0x0000000000ff782f */ /* 0x000fda00038c0000 */
.L_x_236:
[----:B------:R-:W-:Y:S05]  /*4b20*/  @!P6 BRA `(.L_x_89) ;  /* 0x00000000005ce947 */ /* 0x000fea0003800000 */
[----:B--2---:R-:W2:Y:S02]  /*4b30*/  LDS R4, [UR5+0x10] ;  /* 0x00001005ff047984 */ /* 0x004ea40008000800 */
[----:B--2---:R-:W-:-:S04]  /*4b40*/  SHF.L.U32 R4, R4, 0x1f, RZ ;  /* 0x0000001f04047819 */ /* 0x004fc800000006ff */
[----:B------:R-:W2:Y:S02]  /*4b50*/  SYNCS.PHASECHK.TRANS64.TRYWAIT P0, [UR5+0x8], R4 ;  /* 0x00000804ff0075a7 */ /* 0x000ea40008001105 */
[----:B--2---:R-:W-:Y:S05]  /*4b60*/  @P0 BRA `(.L_x_91) ;  /* 0x0000000000080947 */ /* 0x004fea0003800000 */
[----:B------:R-:W2:Y:S02]  /*4b70*/  SYNCS.PHASECHK.TRANS64.TRYWAIT P0, [UR5+0x8], R4 ;  /* 0x00000804ff0075a7 */ /* 0x000ea40008001105 */
[----:B--2---:R-:W-:Y:S05]  /*4b80*/  @!P0 BRA `(.L_x_92) ;  /* 0x00000058000c8947 */ /* 0x004fea0003800000 */
.L_x_91:
[----:B------:R-:W3:Y:S01]  /*4b90*/  LDS R6, [UR6+0x2c0] ;  /* 0x0002c006ff067984 */ /* 0x000ee20008000800 */
[----:B--2---:R-:W-:Y:S02]  /*4ba0*/  HFMA2 R3, -RZ, RZ, 0, 5.9604644775390625e-08 ;  /* 0x00000001ff037431 */ /* 0x004fe400000001ff */
[----:B------:R-:W-:Y:S01]  /*4bb0*/  IMAD.MOV.U32 R4, RZ, RZ, 0xffff ;  /* 0x0000ffffff047424 */ /* 0x000fe200078e00ff */
[----:B------:R-:W-:Y:S01]  /*4bc0*/  UPRMT UR4, UR30, 0x654, UR7 ;  /* 0x000006541e047896 */ /* 0x000fe20008000007 */
[----:B---3--:R-:W-:-:S03]  /*4bd0*/  IMAD.SHL.U32 R5, R6, 0x20, RZ ;  /* 0x0000002006057824 */ /* 0x008fc600078e00ff */
[-C--:B------:R-:W-:Y:S02]  /*4be0*/  SHF.L.U32 R4, R4, R6.reuse, RZ ;  /* 0x0000000604047219 */ /* 0x080fe400000006ff */
[----:B------:R-:W-:Y:S01]  /*4bf0*/  SHF.L.U32 R6, R3, R6, RZ ;  /* 0x0000000603067219 */ /* 0x000fe200000006ff */
[----:B------:R3:W-:Y:S04]  /*4c00*/  STS [UR6+0x2c0], R5 ;  /* 0x0002c005ff007988 */ /* 0x0007e80008000806 */
[----:B------:R3:W-:Y:S04]  /*4c10*/  ATOMS.OR RZ, [UR5+0x14], R4 ;  /* 0x00001404ffff798c */ /* 0x0007e8000b000005 */
[----:B------:R3:W-:Y:S01]  /*4c20*/  ATOMS.OR RZ, [UR5+0x18], R6 ;  /* 0x00001806ffff798c */ /* 0x0007e2000b000005 */
[----:B------:R-:W-:Y:S03]  /*4c30*/  SYNCS.ARRIVE.TRANS64.RED.A1T0 RZ, [UR4], RZ ;  /* 0x000000ffffff79a7 */ /* 0x000fe60008100404 */
[----:B------:R3:W-:Y:S01]  /*4c40*/  ATOMS.XOR RZ, [UR5+0x10], R3 ;  /* 0x00001003ffff798c */ /* 0x0007e2000b800005 */
[----:B------:R-:W-:Y:S05]  /*4c50*/  BRA `(.L_x_89) ;  /* 0x0000000000107947 */ /* 0x000fea0003800000 */
.L_x_82:
[----:B------:R-:W-:Y:S02]  /*4c60*/  MOV R3, 0xffffffff ;  /* 0xffffffff00037802 */ /* 0x000fe40000000f00 */
[----:B------:R-:W-:-:S03]  /*4c70*/  MOV R4, 0x4ca0 ;  /* 0x00004ca000047802 */ /* 0x000fc60000000f00 */
[----:B------:R2:W-:Y:S04]  /*4c80*/  STS [UR6+0x2c0], R3 ;  /* 0x0002c003ff007988 */ /* 0x0005e80008000806 */
[----:B-12--5:R-:W-:Y:S05]  /*4c90*/  CALL.REL.NOINC `($__internal_1_$__cuda_sm10x_tcgen05_guardrail_trap_phase_invalid_during_alloc) ;  /* 0x0000005c00487944 */ /* 0x026fea0003c00000 */
.L_x_89:
[----:B------:R-:W-:Y:S05]  /*4ca0*/  WARPSYNC.ALL ;  /* 0x0000000000007948 */ /* 0x000fea0003800000 */
[----:B------:R-:W4:Y:S01]  /*4cb0*/  S2UR UR17, SR_CgaCtaId ;  /* 0x00000000001179c3 */ /* 0x000f220000008800 */
[----:B------:R-:W-:Y:S01]  /*4cc0*/  UMOV UR4, 0x400 ;  /* 0x0000040000047882 */ /* 0x000fe20000000000 */
[----:B------:R-:W-:-:S06]  /*4cd0*/  NOP ;  /* 0x0000000000007918 */ /* 0x000fcc0000000000 */
[----:B------:R-:W-:Y:S06]  /*4ce0*/  BAR.ARV 0x6, 0xa0 ;  /* 0x0182800000007b1d */ /* 0x000fec0000002000 */
[----:B------:R-:W1:Y:S01]  /*4cf0*/  LDCU.64 UR6, c[0x0][0x388] ;  /* 0x00007100ff0677ac */ /* 0x000e620008000a00 */
[----:B------:R-:W-:Y:S01]  /*4d00*/  LOP3.LUT R2, R2, 0xffff, RZ, 0xc0, !PT ;  /* 0x0000ffff02027812 */ /* 0x000fe200078ec0ff */
[----:B--2---:R-:W-:Y:S01]  /*4d10*/  IMAD.MOV.U32 R8, RZ, RZ, 0x1 ;  /* 0x00000001ff087424 */ /* 0x004fe200078e00ff */
[----:B------:R-:W-:Y:S01]  /*4d20*/  LOP3.LUT R0, R0, 0xffff, RZ, 0xc0, !PT ;  /* 0x0000ffff00007812 */ /* 0x000fe200078ec0ff */
[----:B------:R-:W-:Y:S01]  /*4d30*/  UMOV UR21, URZ ;  /* 0x000000ff00157c82 */ /* 0x000fe20008000000 */
[----:B------:R-:W-:Y:S01]  /*4d40*/  R2UR UR18, R2 ;  /* 0x00000000021272ca */ /* 0x000fe200000e0000 */
[----:B------:R-:W-:Y:S01]  /*4d50*/  IMAD.MOV.U32 R2, RZ, RZ, RZ ;  /* 0x000000ffff027224 */ /* 0x000fe200078e00ff */
[----:B------:R-:W-:Y:S01]  /*4d60*/  R2UR UR23, R0 ;  /* 0x00000000001772ca */ /* 0x000fe200000e0000 */
[----:B------:R-:W-:Y:S01]  /*4d70*/  IMAD.MOV.U32 R0, RZ, RZ, RZ ;  /* 0x000000ffff007224 */ /* 0x000fe200078e00ff */
[----:B------:R-:W-:-:S02]  /*4d80*/  UISETP.NE.AND UP3, UPT, UR31, URZ, UPT ;  /* 0x000000ff1f00728c */ /* 0x000fc4000bf65270 */
[----:B----4-:R-:W-:Y:S01]  /*4d90*/  ULEA UR17, UR17, UR4, 0x18 ;  /* 0x0000000411117291 */ /* 0x010fe2000f8ec0ff */
[----:B------:R-:W-:Y:S01]  /*4da0*/  UMOV UR16, URZ ;  /* 0x000000ff00107c82 */ /* 0x000fe20008000000 */
[----:B------:R-:W-:Y:S02]  /*4db0*/  UMOV UR26, 0x0 ;  /* 0x00000000001a7882 */ /* 0x000fe40000000000 */
[----:B------:R-:W-:Y:S01]  /*4dc0*/  UIADD3 UR29, UPT, UPT, UR17, 0x278, URZ ;  /* 0x00000278111d7890 */ /* 0x000fe2000fffe0ff */
[----:B------:R-:W-:Y:S01]  /*4dd0*/  UMOV UR27, 0x8100010 ;  /* 0x08100010001b7882 */ /* 0x000fe20000000000 */
[----:B-1----:R-:W-:-:S03]  /*4de0*/  UIADD3 UR4, UPT, UPT, UR6, 0x1f, URZ ;  /* 0x0000001f06047890 */ /* 0x002fc6000fffe0ff */
[----:B---3--:R-:W1:Y:S01]  /*4df0*/  LDS R3, [UR17+0x2c0] ;  /* 0x0002c011ff037984 */ /* 0x008e620008000800 */
[----:B------:R-:W2:Y:S01]  /*4e00*/  LDCU UR6, c[0x0][0x390] ;  /* 0x00007200ff0677ac */ /* 0x000ea20008000800 */
[----:B------:R-:W-:Y:S02]  /*4e10*/  USHF.R.S32.HI UR5, URZ, 0x1f, UR4 ;  /* 0x0000001fff057899 */ /* 0x000fe40008011404 */
[----:B------:R-:W-:Y:S02]  /*4e20*/  UPRMT UR29, URZ, 0x654, UR29 ;  /* 0x00000654ff1d7896 */ /* 0x000fe4000800001d */
[----:B------:R-:W-:Y:S02]  /*4e30*/  ULEA.HI UR4, UR5, UR4, URZ, 0x5 ;  /* 0x0000000405047291 */ /* 0x000fe4000f8f28ff */
[----:B------:R-:W-:Y:S02]  /*4e40*/  UIADD3 UR5, UPT, UPT, UR17, 0x3400, URZ ;  /* 0x0000340011057890 */ /* 0x000fe4000fffe0ff */
[----:B------:R-:W-:-:S02]  /*4e50*/  USHF.R.S32.HI UR4, URZ, 0x5, UR4 ;  /* 0x00000005ff047899 */ /* 0x000fc40008011404 */
[----:B------:R-:W-:Y:S02]  /*4e60*/  USHF.R.U32.HI UR5, URZ, 0x4, UR5 ;  /* 0x00000004ff057899 */ /* 0x000fe40008011605 */
[----:B------:R-:W-:Y:S02]  /*4e70*/  UIMAD UR7, UR4, UR7, URZ ;  /* 0x00000007040772a4 */ /* 0x000fe4000f8e02ff */
[----:B------:R-:W-:Y:S02]  /*4e80*/  UIADD3 UR4, UPT, UPT, UR17, 0x26400, URZ ;  /* 0x0002640011047890 */ /* 0x000fe4000fffe0ff */
[----:B------:R-:W-:Y:S02]  /*4e90*/  ULOP3.LUT UR5, UR5, 0x3fff, URZ, 0xc0, !UPT ;  /* 0x00003fff05057892 */ /* 0x000fe4000f8ec0ff */
[----:B------:R-:W-:Y:S02]  /*4ea0*/  USHF.R.U32.HI UR4, URZ, 0x4, UR4 ;  /* 0x00000004ff047899 */ /* 0x000fe40008011604 */
[----:B------:R-:W-:-:S02]  /*4eb0*/  ULOP3.LUT UR19, UR5, 0x10000, URZ, 0xfc, !UPT ;  /* 0x0001000005137892 */ /* 0x000fc4000f8efcff */
[----:B------:R-:W-:Y:S02]  /*4ec0*/  ULOP3.LUT UR20, UR4, 0x3fff, URZ, 0xc0, !UPT ;  /* 0x00003fff04147892 */ /* 0x000fe4000f8ec0ff */
[----:B--2---:R-:W-:Y:S02]  /*4ed0*/  UIMAD UR4, UR7, UR6, URZ ;  /* 0x00000006070472a4 */ /* 0x004fe4000f8e02ff */
[----:B------:R-:W-:Y:S02]  /*4ee0*/  ULOP3.LUT UR20, UR20, 0x10000, URZ, 0xfc, !UPT ;  /* 0x0001000014147892 */ /* 0x000fe4000f8efcff */
[----:B------:R-:W-:Y:S02]  /*4ef0*/  UIADD3 UR28, UPT, UPT, UR4, -0x1, URZ ;  /* 0xffffffff041c7890 */ /* 0x000fe4000fffe0ff */
[----:B------:R-:W-:Y:S01]  /*4f00*/  UISETP.GE.AND UP4, UPT, UR4, 0x1, UPT ;  /* 0x000000010400788c */ /* 0x000fe2000bf86270 */
[----:B------:R-:W-:Y:S01]  /*4f10*/  UMOV UR24, 0x0 ;  /* 0x0000000000187882 */ /* 0x000fe20000000000 */
[----:B------:R-:W-:Y:S01]  /*4f20*/  UMOV UR25, 0x8100010 ;  /* 0x0810001000197882 */ /* 0x000fe20000000000 */
[C---:B-1----:R-:W-:Y:S01]  /*4f30*/  VIADD R5, R3.reuse, 0x20 ;  /* 0x0000002003057836 */ /* 0x042fe20000000000 */
[----:B------:R-:W-:-:S04]  /*4f40*/  LOP3.LUT R4, R3, 0xffff, RZ, 0xc0, !PT ;  /* 0x0000ffff03047812 */ /* 0x000fc800078ec0ff */
[----:B------:R-:W-:-:S05]  /*4f50*/  LOP3.LUT R5, R5, 0xffff, RZ, 0xc0, !PT ;  /* 0x0000ffff05057812 */ /* 0x000fca00078ec0ff */
[----:B------:R1:W-:Y:S02]  /*4f60*/  STL.64 [R1], R4 ;  /* 0x0000000401007387 */ /* 0x0003e40000100a00 */
.L_x_101:
[----:B-1----:R-:W-:-:S04]  /*4f70*/  SHF.L.U32 R5, R2, 0x1f, RZ ;  /* 0x0000001f02057819 */ /* 0x002fc800000006ff */
[----:B------:R-:W1:Y:S02]  /*4f80*/  SYNCS.PHASECHK.TRANS64.TRYWAIT P0, [UR17+0x270], R5 ;  /* 0x00027005ff0075a7 */ /* 0x000e640008001111 */
[----:B-1-34-:R-:W-:Y:S05]  /*4f90*/  @!P0 BRA `(.L_x_93) ;  /* 0x0000005400208947 */ /* 0x01afea0003800000 */
.L_x_238:
[----:B-1----:R-:W1:Y:S01]  /*4fa0*/  LDS.128 R4, [UR17+0x2b0] ;  /* 0x0002b011ff047984 */ /* 0x002e620008000c00 */
[----:B------:R-:W-:Y:S01]  /*4fb0*/  ULEA UR22, UR21, UR17, 0x3 ;  /* 0x0000001115167291 */ /* 0x000fe2000f8e18ff */
[----:B------:R-:W-:Y:S01]  /*4fc0*/  @!PT LDS RZ, [RZ] ;  /* 0x00000000fffff984 */ /* 0x000fe20000000800 */
[----:B------:R-:W-:Y:S01]  /*4fd0*/  @!PT LDS RZ, [RZ] ;  /* 0x00000000fffff984 */ /* 0x000fe20000000800 */
[----:B------:R-:W-:Y:S01]  /*4fe0*/  @!PT LDS RZ, [RZ] ;  /* 0x00000000fffff984 */ /* 0x000fe20000000800 */
[----:B------:R-:W-:Y:S01]  /*4ff0*/  @!PT LDS RZ, [RZ] ;  /* 0x00000000fffff984 */ /* 0x000fe20000000800 */
[----:B------:R2:W-:Y:S06]  /*5000*/  MEMBAR.ALL.CTA ;  /* 0x0000000000007992 */ /* 0x0005ec0000008000 */
[----:B--2---:R-:W2:Y:S02]  /*5010*/  FENCE.VIEW.ASYNC.S ;  /* 0x00000000000073c6 */ /* 0x004ea40000000000 */
[----:B--2---:R-:W-:Y:S01]  /*5020*/  SYNCS.ARRIVE.TRANS64.RED.A1T0 RZ, [UR29], RZ ;  /* 0x000000ffffff79a7 */ /* 0x004fe2000810041d */
[----:B-1----:R-:W-:Y:S01]  /*5030*/  LOP3.LUT P2, RZ, R6, 0x1, RZ, 0xc0, !PT ;  /* 0x0000000106ff7812 */ /* 0x002fe2000784c0ff */
[----:B------:R-:W-:-:S12]  /*5040*/  BRA.U UP3, `(.L_x_94) ;  /* 0x00000001030c7547 */ /* 0x000fd8000b800000 */
[----:B------:R-:W-:-:S04]  /*5050*/  SHF.L.U32 R5, R8, 0x1f, RZ ;  /* 0x0000001f08057819 */ /* 0x000fc800000006ff */
[----:B------:R-:W1:Y:S02]  /*5060*/  SYNCS.PHASECHK.TRANS64.TRYWAIT P0, [UR22+0x290], R5 ;  /* 0x00029005ff0075a7 */ /* 0x000e640008001116 */
[----:B-1----:R-:W-:Y:S05]  /*5070*/  @!P0 BRA `(.L_x_95) ;  /* 0x0000005400008947 */ /* 0x002fea0003800000 */
.L_x_94:
[----:B------:R-:W-:Y:S05]  /*5080*/  BRA.U UP3, `(.L_x_96) ;  /* 0x0000000103d47547 */ /* 0x000fea000b800000 */
[----:B------:R-:W-:Y:S05]  /*5090*/  BRA.U !UP4, `(.L_x_97) ;  /* 0x000000010cc47547 */ /* 0x000fea000b800000 */
[----:B------:R-:W-:Y:S01]  /*50a0*/  ULEA UR4, UR21, UR43, 0x2 ;  /* 0x0000002b15047291 */ /* 0x000fe2000f8e10ff */
[----:B-1----:R-:W-:-:S08]  /*50b0*/  SHF.L.U32 R4, R0, 0x1f, RZ ;  /* 0x0000001f00047819 */ /* 0x002fd000000006ff */
[----:B------:R-:W5:Y:S01]  /*50c0*/  LDL R5, [UR4] ;  /* 0x00000004ff057983 */ /* 0x000f620008100800 */
[----:B------:R-:W-:Y:S02]  /*50d0*/  ULEA UR4, UR16, UR17, 0x3 ;  /* 0x0000001110047291 */ /* 0x000fe4000f8e18ff */
[----:B------:R-:W-:Y:S01]  /*50e0*/  UPLOP3.LUT UP2, UPT, UPT, UPT, UPT, 0x40, 0x4 ;  /* 0x000000000004789c */ /* 0x000fe20003f4e870 */
[----:B------:R-:W-:Y:S01]  /*50f0*/  UMOV UR15, UR28 ;  /* 0x0000001c000f7c82 */ /* 0x000fe20008000000 */
[----:B------:R-:W-:-:S05]  /*5100*/  UMOV UR5, UR16 ;  /* 0x0000001000057c82 */ /* 0x000fca0008000000 */
[----:B------:R1:W2:Y:S04]  /*5110*/  SYNCS.PHASECHK.TRANS64.TRYWAIT P1, [UR4], R4 ;  /* 0x00000004ff0075a7 */ /* 0x0002a80008021104 */
.L_x_100:
[----:B---3--:R-:W-:Y:S01]  /*5120*/  ULEA UR10, UR5, UR17, 0x3 ;  /* 0x00000011050a7291 */ /* 0x008fe2000f8e18ff */
[----:B--2-4-:R-:W-:Y:S11]  /*5130*/  @P1 BRA `(.L_x_98) ;  /* 0x00000000000c1947 */ /* 0x014ff60003800000 */
[----:B------:R-:W-:Y:S04]  /*5140*/  SHF.L.U32 R6, R0, 0x1f, RZ ;  /* 0x0000001f00067819 */ /* 0x000fe800000006ff */
[----:B------:R-:W2:Y:S02]  /*5150*/  SYNCS.PHASECHK.TRANS64.TRYWAIT P0, [UR10], R6 ;  /* 0x00000006ff0075a7 */ /* 0x000ea4000800110a */
[----:B--2---:R-:W-:Y:S05]  /*5160*/  @!P0 BRA `(.L_x_99) ;  /* 0x0000005000dc8947 */ /* 0x004fea0003800000 */
.L_x_98:
[----:B------:R-:W-:Y:S01]  /*5170*/  UISETP.NE.AND UP0, UPT, UR15, URZ, UPT ;  /* 0x000000ff0f00728c */ /* 0x000fe2000bf05270 */
[----:B------:R-:W-:Y:S01]  /*5180*/  PLOP3.LUT P1, PT, PT, PT, PT, 0x80, 0x8 ;  /* 0x000000000008781c */ /* 0x000fe20003f2f070 */
[----:B------:R-:W-:Y:S02]  /*5190*/  UIADD3 UR4, UPT, UPT, UR5, 0x1, URZ ;  /* 0x0000000105047890 */ /* 0x000fe4000fffe0ff */
[----:B------:R-:W-:Y:S02]  /*51a0*/  ULEA UR8, UR5, UR20, 0x7 ;  /* 0x0000001405087291 */ /* 0x000fe4000f8e38ff */
[----:B------:R-:W-:Y:S01]  /*51b0*/  UISETP.NE.AND UP1, UPT, UR4, 0x23, UPT ;  /* 0x000000230400788c */ /* 0x000fe2000bf25270 */
[----:B------:R-:W-:Y:S01]  /*51c0*/  PLOP3.LUT P0, PT, PT, PT, UP0, 0x80, 0x8 ;  /* 0x000000000008781c */ /* 0x000fe20003f0f008 */
[----:B------:R-:W-:Y:S02]  /*51d0*/  UIADD3 UR12, UPT, UPT, UR8, 0x2, URZ ;  /* 0x00000002080c7890 */ /* 0x000fe4000fffe0ff */
[----:B------:R-:W-:Y:S02]  /*51e0*/  USEL UR6, URZ, 0x1, UP1 ;  /* 0x00000001ff067887 */ /* 0x000fe40008800000 */
[----:B------:R-:W-:Y:S02]  /*51f0*/  USEL UR16, UR4, URZ, UP1 ;  /* 0x000000ff04107287 */ /* 0x000fe40008800000 */
[----:B------:R-:W-:Y:S02]  /*5200*/  UIADD3 UR10, UPT, UPT, UR10, 0x118, URZ ;  /* 0x000001180a0a7890 */ /* 0x000fe4000fffe0ff */
[----:B------:R-:W-:Y:S01]  /*5210*/  @UP0 ULEA UR4, UR16, UR17, 0x3 ;  /* 0x0000001110040291 */ /* 0x000fe2000f8e18ff */
[----:B------:R-:W-:Y:S01]  /*5220*/  LOP3.LUT R0, R0, UR6, RZ, 0x3c, !PT ;  /* 0x0000000600007c12 */ /* 0x000fe2000f8e3cff */
[----:B------:R-:W-:Y:S01]  /*5230*/  UMOV UR9, 0x80004020 ;  /* 0x8000402000097882 */ /* 0x000fe20000000000 */
[----:B------:R-:W-:Y:S01]  /*5240*/  UMOV UR13, 0x80004020 ;  /* 0x80004020000d7882 */ /* 0x000fe20000000000 */
[----:B------:R-:W-:Y:S01]  /*5250*/  UMOV UR7, 0x80004020 ;  /* 0x8000402000077882 */ /* 0x000fe20000000000 */
[----:B-1----:R-:W-:Y:S04]  /*5260*/  @P0 SHF.L.U32 R4, R0, 0x1f, RZ ;  /* 0x0000001f00040819 */ /* 0x002fe800000006ff */
[----:B------:R3:W4:Y:S01]  /*5270*/  @P0 SYNCS.PHASECHK.TRANS64.TRYWAIT P1, [UR4], R4 ;  /* 0x00000004ff0005a7 */ /* 0x0007220008021104 */
[----:B------:R-:W-:Y:S11]  /*5280*/  ELECT P0, URZ, PT ;  /* 0x0000000000ff782f */ /* 0x000ff60003800000 */
[----:B------:R-:W-:Y:S02]  /*5290*/  @!UPT UIADD3 URZ, UPT, UPT, URZ, URZ, URZ ;  /* 0x000000fffffff290 */ /* 0x000fe4000fffe0ff */
[C---:B-----5:R-:W-:Y:S01]  /*52a0*/  @P0 R2UR.BROADCAST UR14, R5.reuse ;  /* 0x00000000050e02ca */ /* 0x060fe200008e0000 */
[----:B------:R-:W-:Y:S01]  /*52b0*/  ULEA UR4, UR5, UR19, 0x8 ;  /* 0x0000001305047291 */ /* 0x000fe2000f8e40ff */
[----:B------:R-:W-:Y:S11]  /*52c0*/  ELECT P0, URZ, PT ;  /* 0x0000000000ff782f */ /* 0x000ff60003800000 */
[----:B------:R-:W-:Y:S02]  /*52d0*/  @!UPT UIADD3 URZ, UPT, UPT, URZ, URZ, URZ ;  /* 0x000000fffffff290 */ /* 0x000fe4000fffe0ff */
[----:B------:R-:W-:Y:S01]  /*52e0*/  @P0 R2UR.BROADCAST UR11, R5 ;  /* 0x00000000050b02ca */ /* 0x000fe200008e0000 */
[----:B------:R-:W-:Y:S01]  /*52f0*/  UIADD3 UR6, UPT, UPT, UR4, 0x2, URZ ;  /* 0x0000000204067890 */ /* 0x000fe2000fffe0ff */
[----:B------:R-:W-:Y:S02]  /*5300*/  UMOV UR5, 0x80004020 ;  /* 0x8000402000057882 */ /* 0x000fe40000000000 */
[----:B------:R1:W-:Y:S01]  /*5310*/  UTCHMMA.2CTA gdesc[UR4], gdesc[UR8], tmem[UR14], tmem[UR26], idesc[UR27], UP2 ;  /* 0x00ff1a08040075ea */ /* 0x0003e2000920000e */
[----:B------:R-:W-:Y:S08]  /*5320*/  UPLOP3.LUT UP2, UPT, UPT, UPT, UPT, 0x80, 0x8 ;  /* 0x000000000008789c */ /* 0x000ff00003f4f070 */
[----:B------:R3:W-:Y:S01]  /*5330*/  UTCHMMA.2CTA gdesc[UR6], gdesc[UR12], tmem[UR11], tmem[UR24], idesc[UR25], UPT ;  /* 0x00ff180c060075ea */ /* 0x0007e2000ba0000b */
[----:B------:R3:W-:Y:S01]  /*5340*/  UTCBAR.2CTA.MULTICAST [UR10], URZ, UR18 ;  /* 0x000000ff0a0073e9 */ /* 0x0007e20008200812 */
[----:B-1----:R-:W-:Y:S02]  /*5350*/  UIADD3 UR4, UPT, UPT, UR15, 0x1, URZ ;  /* 0x000000010f047890 */ /* 0x002fe4000fffe0ff */
[----:B------:R-:W-:Y:S02]  /*5360*/  UIADD3 UR8, UPT, UPT, UR15, -0x1, URZ ;  /* 0xffffffff0f087890 */ /* 0x000fe4000fffe0ff */
[----:B------:R-:W-:Y:S01]  /*5370*/  UISETP.GT.U32.AND UP0, UPT, UR4, 0x1, UPT ;  /* 0x000000010400788c */ /* 0x000fe2000bf04070 */
[----:B------:R-:W-:Y:S04]  /*5380*/  UMOV UR5, UR16 ;  /* 0x0000001000057c82 */ /* 0x000fe80008000000 */
[----:B------:R-:W-:Y:S04]  /*5390*/  UMOV UR15, UR8 ;  /* 0x00000008000f7c82 */ /* 0x000fe80008000000 */
[----:B------:R-:W-:Y:S05]  /*53a0*/  BRA.U UP0, `(.L_x_100) ;  /* 0xfffffffd005c7547 */ /* 0x000fea000b83ffff */
.L_x_97:
[----:B------:R-:W-:-:S09]  /*53b0*/  UIADD3 UR4, UPT, UPT, UR22, 0x280, URZ ;  /* 0x0000028016047890 */ /* 0x000fd2000fffe0ff */
[----:B------:R2:W-:Y:S01]  /*53c0*/  UTCBAR.2CTA.MULTICAST [UR4], URZ, UR23 ;  /* 0x000000ff040073e9 */ /* 0x0005e20008200817 */
[----:B------:R-:W-:Y:S02]  /*53d0*/  NOP ;  /* 0x0000000000007918 */ /* 0x000fe40000000000 */
.L_x_96:
[----:B--2---:R-:W-:Y:S01]  /*53e0*/  UIADD3 UR4, UPT, UPT, UR21, 0x1, URZ ;  /* 0x0000000115047890 */ /* 0x004fe2000fffe0ff */
[----:B------:R-:W-:-:S03]  /*53f0*/  LOP3.LUT R2, R2, 0x1, RZ, 0x3c, !PT ;  /* 0x0000000102027812 */ /* 0x000fc600078e3cff */
[----:B------:R-:W-:-:S04]  /*5400*/  UISETP.NE.AND UP0, UPT, UR4, 0x2, UPT ;  /* 0x000000020400788c */ /* 0x000fc8000bf05270 */
[----:B------:R-:W-:Y:S02]  /*5410*/  USEL UR5, URZ, 0x1, UP0 ;  /* 0x00000001ff057887 */ /* 0x000fe40008000000 */
[----:B------:R-:W-:-:S04]  /*5420*/  USEL UR21, UR4, URZ, UP0 ;  /* 0x000000ff04157287 */ /* 0x000fc80008000000 */
[----:B------:R-:W-:Y:S01]  /*5430*/  LOP3.LUT R8, R8, UR5, RZ, 0x3c, !PT ;  /* 0x0000000508087c12 */ /* 0x000fe2000f8e3cff */
[----:B------:R-:W-:Y:S07]  /*5440*/  @P2 BRA `(.L_x_101) ;  /* 0xfffffff800c82947 */ /* 0x000fee000383ffff */
[----:B------:R-:W2:Y:S01]  /*5450*/  S2UR UR8, SR_CgaCtaId ;  /* 0x00000000000879c3 */ /* 0x000ea20000008800 */
[----:B------:R-:W-:Y:S01]  /*5460*/  ELECT P0, URZ, PT ;  /* 0x0000000000ff782f */ /* 0x000fe20003800000 */
[----:B------:R-:W-:Y:S01]  /*5470*/  HFMA2 R0, -RZ, RZ, 0, 5.9604644775390625e-08 ;  /* 0x00000001ff007431 */ /* 0x000fe200000001ff */
[----:B------:R-:W-:-:S05]  /*5480*/  UMOV UR4, 0x40 ;  /* 0x0000004000047882 */ /* 0x000fca0000000000 */
[----:B------:R-:W-:Y:S01]  /*5490*/  UVIRTCOUNT.DEALLOC.SMPOOL 0x80 ;  /* 0x000000800000784c */ /* 0x000fe20000000000 */
[----:B------:R-:W-:Y:S02]  /*54a0*/  UISETP.NE.AND UP0, UPT, UR31, URZ, UPT ;  /* 0x000000ff1f00728c */ /* 0x000fe4000bf05270 */
[----:B--2---:R-:W-:-:S09]  /*54b0*/  ULEA UR8, UR8, UR4, 0x18 ;  /* 0x0000000408087291 */ /* 0x004fd2000f8ec0ff */
[----:B------:R2:W-:Y:S01]  /*54c0*/  @P0 STS.U8 [UR8+0x1c], R0 ;  /* 0x00001c00ff000988 */ /* 0x0005e20008000008 */
[----:B------:R-:W-:Y:S05]  /*54d0*/  BRA.U UP0, `(.L_x_102) ;  /* 0x0000000100587547 */ /* 0x000fea000b800000 */
[----:B------:R-:W-:Y:S01]  /*54e0*/  UIADD3 UR5, UPT, UPT, UR17, 0x290, URZ ;  /* 0x0000029011057890 */ /* 0x000fe2000fffe0ff */
[----:B------:R-:W-:-:S03]  /*54f0*/  SHF.L.U32 R2, R8, 0x1f, RZ ;  /* 0x0000001f08027819 */ /* 0x000fc600000006ff */
[----:B------:R-:W-:-:S09]  /*5500*/  ULEA UR4, UR21, UR5, 0x3 ;  /* 0x0000000515047291 */ /* 0x000fd2000f8e18ff */
[----:B------:R-:W1:Y:S02]  /*5510*/  SYNCS.PHASECHK.TRANS64.TRYWAIT P0, [UR4], R2 ;  /* 0x00000002ff0075a7 */ /* 0x000e640008001104 */
[----:B-1----:R-:W-:Y:S05]  /*5520*/  @!P0 BRA `(.L_x_103) ;  /* 0x0000005000048947 */ /* 0x002fea0003800000 */
.L_x_242:
[----:B------:R-:W-:-:S04]  /*5530*/  UIADD3 UR4, UPT, UPT, UR21, 0x1, URZ ;  /* 0x0000000115047890 */ /* 0x000fc8000fffe0ff */
[----:B------:R-:W-:-:S04]  /*5540*/  UISETP.NE.AND UP1, UPT, UR4, 0x2, UPT ;  /* 0x000000020400788c */ /* 0x000fc8000bf25270 */
[----:B---3--:R-:W-:Y:S02]  /*5550*/  USEL UR6, URZ, 0x1, UP1 ;  /* 0x00000001ff067887 */ /* 0x008fe40008800000 */
[----:B------:R-:W-:-:S04]  /*5560*/  USEL UR4, UR4, URZ, UP1 ;  /* 0x000000ff04047287 */ /* 0x000fc80008800000 */
[----:B------:R-:W-:Y:S01]  /*5570*/  ULEA UR4, UR4, UR5, 0x3 ;  /* 0x0000000504047291 */ /* 0x000fe2000f8e18ff */
[----:B-1----:R-:W-:-:S04]  /*5580*/  LOP3.LUT R2, R8, UR6, RZ, 0x3c, !PT ;  /* 0x0000000608027c12 */ /* 0x002fc8000f8e3cff */
[----:B------:R-:W-:Y:S01]  /*5590*/  SHF.L.U32 R2, R2, 0x1f, RZ ;  /* 0x0000001f02027819 */ /* 0x000fe200000006ff */
[----:B--2---:R-:W-:-:S04]  /*55a0*/  IMAD.U32 R0, RZ, RZ, UR4 ;  /* 0x00000004ff007e24 */ /* 0x004fc8000f8e00ff */
[----:B------:R1:W2:Y:S03]  /*55b0*/  SYNCS.PHASECHK.TRANS64.TRYWAIT P0, [R0+URZ], R2 ;  /* 0x00000002000075a7 */ /* 0x0002a600080011ff */
[----:B--2---:R-:W-:Y:S05]  /*55c0*/  @!P0 NANOSLEEP.SYNCS 0x989680 ;  /* 0x009896800000895d */ /* 0x004fea0003900000 */
[----:B------:R-:W2:Y:S02]  /*55d0*/  @!P0 SYNCS.PHASECHK.TRANS64 P0, [R0+URZ], R2 ;  /* 0x00000002000085a7 */ /* 0x000ea400080010ff */
[----:B--2---:R-:W-:Y:S05]  /*55e0*/  @P0 BRA `(.L_x_104) ;  /* 0x0000000000200947 */ /* 0x004fea0003800000 */
.L_x_105:
[----:B--2---:R2:W3:Y:S02]  /*55f0*/  SYNCS.PHASECHK.TRANS64.TRYWAIT P0, [R0+URZ], R2 ;  /* 0x00000002000075a7 */ /* 0x0044e400080011ff */
[----:B---3--:R-:W-:Y:S05]  /*5600*/  @!P0 NANOSLEEP.SYNCS 0x989680 ;  /* 0x009896800000895d */ /* 0x008fea0003900000 */
[----:B------:R-:W3:Y:S02]  /*5610*/  @!P0 SYNCS.PHASECHK.TRANS64 P0, [R0+URZ], R2 ;  /* 0x00000002000085a7 */ /* 0x000ee400080010ff */
[----:B---3--:R-:W-:Y:S05]  /*5620*/  @!P0 BRA `(.L_x_105) ;  /* 0xfffffffc00f08947 */ /* 0x008fea000383ffff */
[----:B------:R-:W-:Y:S05]  /*5630*/  BRA `(.L_x_104) ;  /* 0x00000000000c7947 */ /* 0x000fea0003800000 */
.L_x_102:
[----:B------:R-:W-:-:S04]  /*5640*/  UIADD3 UR4, UPT, UPT, UR17, 0x2a0, URZ ;  /* 0x000002a011047890 */ /* 0x000fc8000fffe0ff */
[----:B------:R-:W-:-:S09]  /*5650*/  UPRMT UR4, UR30, 0x654, UR4 ;  /* 0x000006541e047896 */ /* 0x000fd20008000004 */
[----:B------:R-:W-:Y:S03]  /*5660*/  SYNCS.ARRIVE.TRANS64.RED.A1T0 RZ, [UR4], RZ ;  /* 0x000000ffffff79a7 */ /* 0x000fe60008100404 */
.L_x_104:
[----:B-12---:R-:W-:Y:S01]  /*5670*/  SHF.L.U32 R2, RZ, 0x1f, RZ ;  /* 0x0000001fff027819 */ /* 0x006fe200000006ff */
[----:B------:R-:W-:Y:S01]  /*5680*/  UIADD3 UR4, UPT, UPT, UR17, 0x2a0, URZ ;  /* 0x000002a011047890 */ /* 0x000fe2000fffe0ff */
[----:B------:R-:W-:Y:S02]  /*5690*/  PLOP3.LUT P0, PT, PT, PT, UP0, 0x80, 0x8 ;  /* 0x000000000008781c */ /* 0x000fe40003f0f008 */
[----:B----4-:R-:W1:Y:S02]  /*56a0*/  SYNCS.PHASECHK.TRANS64.TRYWAIT P1, [UR17+0x2a0], R2 ;  /* 0x0002a002ff0075a7 */ /* 0x010e640008021111 */
[----:B-1----:R-:W-:Y:S09]  /*56b0*/  @!P1 BRA `(.L_x_106) ;  /* 0x0000004c00b89947 */ /* 0x002ff20003800000 */
.L_x_244:
[----:B------:R-:W-:Y:S01]  /*56c0*/  @!UP0 UPRMT UR4, UR30, 0x654, UR4 ;  /* 0x000006541e048896 */ /* 0x000fe20008000004 */
[----:B------:R-:W-:Y:S01]  /*56d0*/  LOP3.LUT R3, R3, 0xffff, RZ, 0xc0, !PT ;  /* 0x0000ffff03037812 */ /* 0x000fe200078ec0ff */
[----:B-1----:R-:W-:-:S03]  /*56e0*/  IMAD.MOV.U32 R2, RZ, RZ, 0xffff ;  /* 0x0000ffffff027424 */ /* 0x002fc600078e00ff */
[----:B------:R-:W-:-:S04]  /*56f0*/  SHF.R.U32.HI R3, RZ, 0x5, R3 ;  /* 0x00000005ff037819 */ /* 0x000fc80000011603 */
[----:B------:R-:W-:Y:S01]  /*5700*/  @!P0 SYNCS.ARRIVE.TRANS64.RED.A1T0 RZ, [UR4], RZ ;  /* 0x000000ffffff89a7 */ /* 0x000fe20008100404 */
[----:B------:R-:W-:Y:S01]  /*5710*/  NOP ;  /* 0x0000000000007918 */ /* 0x000fe20000000000 */
[----:B------:R-:W1:Y:S01]  /*5720*/  LDS R0, [UR8+0x14] ;  /* 0x00001408ff007984 */ /* 0x000e620008000800 */
[----:B------:R-:W-:-:S04]  /*5730*/  SHF.L.U32 R2, R2, R3, RZ ;  /* 0x0000000302027219 */ /* 0x000fc800000006ff */
[----:B-1----:R-:W-:-:S04]  /*5740*/  LOP3.LUT R0, R0, R2, RZ, 0xc0, !PT ;  /* 0x0000000200007212 */ /* 0x002fc800078ec0ff */
[----:B------:R-:W-:Y:S01]  /*5750*/  ISETP.NE.AND P0, PT, R0, R2, PT ;  /* 0x000000020000720c */ /* 0x000fe20003f05270 */
[----:B------:R-:W-:-:S05]  /*5760*/  IMAD.MOV.U32 R0, RZ, RZ, 0x1 ;  /* 0x00000001ff007424 */ /* 0x000fca00078e00ff */
[----:B------:R-:W-:-:S07]  /*5770*/  SHF.L.U32 R0, R0, R3, RZ ;  /* 0x0000000300007219 */ /* 0x000fce00000006ff */
[----:B------:R-:W-:Y:S05]  /*5780*/  @P0 BRA `(.L_x_107) ;  /* 0x00000000005c0947 */ /* 0x000fea0003800000 */
[----:B------:R-:W1:Y:S02]  /*5790*/  LDS R3, [UR8+0x18] ;  /* 0x00001808ff037984 */ /* 0x000e640008000800 */
[----:B-1----:R-:W-:-:S04]  /*57a0*/  LOP3.LUT R3, R3, R0, RZ, 0xc0, !PT ;  /* 0x0000000003037212 */ /* 0x002fc800078ec0ff */
[----:B------:R-:W-:-:S13]  /*57b0*/  ISETP.NE.AND P0, PT, R3, R0, PT ;  /* 0x000000000300720c */ /* 0x000fda0003f05270 */
[----:B------:R-:W-:Y:S05]  /*57c0*/  @P0 BRA `(.L_x_108) ;  /* 0x0000000000400947 */ /* 0x000fea0003800000 */
[----:B------:R-:W-:Y:S01]  /*57d0*/  R2UR UR4, R2 ;  /* 0x00000000020472ca */ /* 0x000fe200000e0000 */
[----:B------:R-:W1:Y:S01]  /*57e0*/  S2R R3, SR_LANEID ;  /* 0x0000000000037919 */ /* 0x000e620000000000 */
[----:B------:R-:W-:-:S04]  /*57f0*/  LOP3.LUT R0, RZ, R0, RZ, 0x33, !PT ;  /* 0x00000000ff007212 */ /* 0x000fc800078e33ff */
[----:B---3--:R-:W2:Y:S07]  /*5800*/  REDUX UR6, R0 ;  /* 0x00000000000673c4 */ /* 0x008eae0000000000 */
[----:B------:R-:W-:-:S03]  /*5810*/  ULOP3.LUT UR5, URZ, UR4, URZ, 0x33, !UPT ;  /* 0x00000004ff057292 */ /* 0x000fc6000f8e33ff */
[----:B------:R-:W-:Y:S02]  /*5820*/  VOTEU.ANY UR4, UPT, PT ;  /* 0x0000000000047886 */ /* 0x000fe400038e0100 */
[----:B------:R-:W-:Y:S01]  /*5830*/  UFLO.U32 UR4, UR4 ;  /* 0x00000004000472bd */ /* 0x000fe200080e0000 */
[----:B------:R-:W-:-:S04]  /*5840*/  IMAD.U32 R2, RZ, RZ, UR5 ;  /* 0x00000005ff027e24 */ /* 0x000fc8000f8e00ff */
[----:B------:R-:W3:Y:S02]  /*5850*/  REDUX UR7, R2 ;  /* 0x00000000020773c4 */ /* 0x000ee40000000000 */
[----:B------:R4:W-:Y:S01]  /*5860*/  UTCATOMSWS.AND URZ, UR5 ;  /* 0x0000000500ff79e3 */ /* 0x0009e20008000000 */
[----:B--2---:R-:W-:Y:S01]  /*5870*/  IMAD.U32 R0, RZ, RZ, UR6 ;  /* 0x00000006ff007e24 */ /* 0x004fe2000f8e00ff */
[----:B-1----:R-:W-:Y:S01]  /*5880*/  ISETP.EQ.U32.AND P0, PT, R3, UR4, PT ;  /* 0x0000000403007c0c */ /* 0x002fe2000bf02070 */
[----:B---3--:R-:W-:-:S12]  /*5890*/  IMAD.U32 R2, RZ, RZ, UR7 ;  /* 0x00000007ff027e24 */ /* 0x008fd8000f8e00ff */
[----:B------:R4:W-:Y:S04]  /*58a0*/  @P0 ATOMS.AND RZ, [UR8+0x14], R2 ;  /* 0x00001402ffff098c */ /* 0x0009e8000a800008 */
[----:B------:R4:W-:Y:S01]  /*58b0*/  @P0 ATOMS.AND RZ, [UR8+0x18], R0 ;  /* 0x00001800ffff098c */ /* 0x0009e2000a800008 */
[----:B------:R-:W-:Y:S05]  /*58c0*/  BRA `(.L_x_109) ;  /* 0x0000000000147947 */ /* 0x000fea0003800000 */
.L_x_108:
[----:B------:R-:W-:Y:S02]  /*58d0*/  MOV R2, 0x58f0 ;  /* 0x000058f000027802 */ /* 0x000fe40000000f00 */
[----:B---3-5:R-:W-:Y:S05]  /*58e0*/  CALL.REL.NOINC `($__internal_0_$__cuda_sm10x_tcgen05_guardrail_trap_col_being_dealloced_not_returned_by_alloc) ;  /* 0x0000005000287944 */ /* 0x028fea0003c00000 */
[----:B------:R-:W-:Y:S05]  /*58f0*/  BRA `(.L_x_109) ;  /* 0x0000000000087947 */ /* 0x000fea0003800000 */
.L_x_107:
[----:B------:R-:W-:Y:S02]  /*5900*/  MOV R2, 0x5920 ;  /* 0x0000592000027802 */ /* 0x000fe40000000f00 */
[----:B---3-5:R-:W-:Y:S05]  /*5910*/  CALL.REL.NOINC `($__internal_2_$__cuda_sm10x_tcgen05_guardrail_trap_unallocated_columns_being_dealloced) ;  /* 0x0000005000347944 */ /* 0x028fea0003c00000 */
.L_x_109:
[----:B------:R-:W-:Y:S01]  /*5920*/  NOP ;  /* 0x0000000000007918 */ /* 0x000fe20000000000 */
[----:B----4-:R-:W-:Y:S05]  /*5930*/  EXIT ;  /* 0x000000000000794d */ /* 0x010fea0003800000 */
.L_x_81:
[----:B------:R-:W-:-:S09]  /*5940*/  UISETP.NE.OR UP0, UPT, UR18, 0x3, !UP3 ;  /* 0x000000031200788c */ /* 0x000fd2000df05670 */
[----:B------:R-:W-:Y:S05]  /*5950*/  BRA.U UP0, `(.L_x_110) ;  /* 0x0000001100947547 */ /* 0x000fea000b800000 */
[----:B------:R-:W2:Y:S01]  /*5960*/  LDCU.64 UR4, c[0x0][0x888] ;  /* 0x00011100ff0477ac */ /* 0x000ea20008000a00 */
[----:B------:R-:W3:Y:S01]  /*5970*/  S2UR UR6, SR_CgaCtaId ;  /* 0x00000000000679c3 */ /* 0x000ee20000008800 */
[----:B------:R-:W-:Y:S01]  /*5980*/  HFMA2 R9, -RZ, RZ, 0, 5.9604644775390625e-08 ;  /* 0x00000001ff097431 */ /* 0x000fe200000001ff */
[----:B------:R-:W-:Y:S01]  /*5990*/  MOV R8, RZ ;  /* 0x000000ff00087202 */ /* 0x000fe20000000f00 */
[----:B------:R-:W4:Y:S01]  /*59a0*/  LDCU UR38, c[0x0][0x370] ;  /* 0x00006e00ff2677ac */ /* 0x000f220008000800 */
[----:B------:R-:W-:Y:S01]  /*59b0*/  HFMA2 R3, -RZ, RZ, 0, 0.00048828125 ;  /* 0x00001000ff037431 */ /* 0x000fe200000001ff */
[----:B------:R-:W1:Y:S03]  /*59c0*/  LDCU.128 UR40, c[0x0][0xb10] ;  /* 0x00016200ff2877ac */ /* 0x000e660008000c00 */
[----:B------:R-:W4:Y:S01]  /*59d0*/  LDC.64 R10, c[0x0][0x348] ;  /* 0x0000d200ff0a7b82 */ /* 0x000f220000000a00 */
[----:B------:R-:W1:Y:S01]  /*59e0*/  LDCU UR33, c[0x0][0x374] ;  /* 0x00006e80ff2177ac */ /* 0x000e620008000800 */
[----:B------:R-:W4:Y:S01]  /*59f0*/  LDCU.64 UR34, c[0x0][0x890] ;  /* 0x00011200ff2277ac */ /* 0x000f220008000a00 */
[----:B------:R-:W4:Y:S01]  /*5a00*/  LDCU UR30, c[0x0][0xb0c] ;  /* 0x00016180ff1e77ac */ /* 0x000f220008000800 */
[----:B--2---:R-:W-:Y:S01]  /*5a10*/  UISETP.NE.U32.AND UP0, UPT, UR4, URZ, UPT ;  /* 0x000000ff0400728c */ /* 0x004fe2000bf05070 */
[----:B------:R-:W2:Y:S01]  /*5a20*/  LDCU UR54, c[0x0][0xb20] ;  /* 0x00016400ff3677ac */ /* 0x000ea20008000800 */
[----:B------:R-:W2:Y:S01]  /*5a30*/  LDCU UR4, c[0x0][0xb30] ;  /* 0x00016600ff0477ac */ /* 0x000ea20008000800 */
[----:B------:R-:W2:Y:S01]  /*5a40*/  LDCU.128 UR48, c[0x0][0x980] ;  /* 0x00013000ff3077ac */ /* 0x000ea20008000c00 */
[----:B------:R-:W-:Y:S01]  /*5a50*/  UMOV UR31, 0x400 ;  /* 0x00000400001f7882 */ /* 0x000fe20000000000 */
[----:B-1----:R-:W-:-:S02]  /*5a60*/  UIMAD.WIDE.U32 UR8, UR33, UR43, URZ ;  /* 0x0000002b210872a5 */ /* 0x002fc4000f8e00ff */
[----:B---3--:R-:W-:Y:S02]  /*5a70*/  ULEA UR31, UR6, UR31, 0x18 ;  /* 0x0000001f061f7291 */ /* 0x008fe4000f8ec0ff */
[----:B----4-:R-:W-:Y:S02]  /*5a80*/  UIMAD.WIDE.U32 UR6, UR38, UR40, URZ ;  /* 0x00000028260672a5 */ /* 0x010fe4000f8e00ff */
[----:B------:R-:W-:Y:S02]  /*5a90*/  UISETP.NE.AND.EX UP5, UPT, UR5, URZ, UPT, UP0 ;  /* 0x000000ff0500728c */ /* 0x000fe4000bfa5300 */
[----:B------:R-:W-:Y:S02]  /*5aa0*/  UISETP.NE.U32.AND UP6, UPT, UR34, URZ, UPT ;  /* 0x000000ff2200728c */ /* 0x000fe4000bfc5070 */
[----:B------:R-:W-:Y:S02]  /*5ab0*/  UIADD3 UR45, UPT, UPT, UR31, 0x278, URZ ;  /* 0x000002781f2d7890 */ /* 0x000fe4000fffe0ff */
[----:B------:R-:W-:-:S02]  /*5ac0*/  UISETP.NE.AND UP0, UPT, UR39, 0x1, UPT ;  /* 0x000000012700788c */ /* 0x000fc4000bf05270 */
[----:B------:R-:W-:Y:S01]  /*5ad0*/  UISETP.NE.AND UP0, UPT, UR30, 0x1, UPT ;  /* 0x000000011e00788c */ /* 0x000fe2000bf05270 */
[----:B------:R-:W-:Y:S01]  /*5ae0*/  UMOV UR6, UR7 ;  /* 0x0000000700067c82 */ /* 0x000fe20008000000 */
[----:B------:R-:W-:Y:S01]  /*5af0*/  UMOV UR47, UR9 ;  /* 0x00000009002f7c82 */ /* 0x000fe20008000000 */
[----:B------:R-:W-:Y:S02]  /*5b00*/  UISETP.GE.AND UP2, UPT, UR39, 0x1, UPT ;  /* 0x000000012700788c */ /* 0x000fe4000bf46270 */
[----:B------:R-:W-:Y:S01]  /*5b10*/  UISETP.NE.AND UP0, UPT, UR42, 0x1, UPT ;  /* 0x000000012a00788c */ /* 0x000fe2000bf05270 */
[----:B------:R-:W-:Y:S01]  /*5b20*/  UMOV UR32, URZ ;  /* 0x000000ff00207c82 */ /* 0x000fe20008000000 */
[----:B------:R-:W-:Y:S01]  /*5b30*/  UPLOP3.LUT UP4, UPT, UPT, UPT, UPT, 0x40, 0x4 ;  /* 0x000000000004789c */ /* 0x000fe20003f8e870 */
[----:B------:R-:W1:Y:S01]  /*5b40*/  LDCU.64 UR22, c[0x0][0xb28] ;  /* 0x00016500ff1677ac */ /* 0x000e620008000a00 */
[----:B------:R-:W3:Y:S01]  /*5b50*/  LDCU.64 UR36, c[0x0][0x990] ;  /* 0x00013200ff2477ac */ /* 0x000ee20008000a00 */
[----:B------:R-:W-:-:S02]  /*5b60*/  UISETP.NE.AND.EX UP6, UPT, UR35, URZ, UPT, UP6 ;  /* 0x000000ff2300728c */ /* 0x000fc4000bfc5360 */
[----:B------:R-:W-:Y:S02]  /*5b70*/  UPRMT UR45, URZ, 0x654, UR45 ;  /* 0x00000654ff2d7896 */ /* 0x000fe4000800002d */
[----:B------:R-:W-:Y:S02]  /*5b80*/  USHF.R.U32.HI UR52, URZ, UR41, UR6 ;  /* 0x00000029ff347299 */ /* 0x000fe40008011606 */
[----:B--2---:R-:W-:Y:S02]  /*5b90*/  USHF.R.U32.HI UR47, URZ, UR54, UR47 ;  /* 0x00000036ff2f7299 */ /* 0x004fe4000801162f */
[----:B------:R-:W-:Y:S02]  /*5ba0*/  UISETP.NE.AND UP3, UPT, UR4, 0x1, UPT ;  /* 0x000000010400788c */ /* 0x000fe4000bf65270 */
[----:B------:R-:W-:Y:S02]  /*5bb0*/  UISETP.NE.AND UP2, UPT, UR48, 0x1, UPT ;  /* 0x000000013000788c */ /* 0x000fe4000bf45270 */
[----:B------:R-:W-:-:S11]  /*5bc0*/  UISETP.NE.AND UP0, UPT, UR51, 0x1, UPT ;  /* 0x000000013300788c */ /* 0x000fd6000bf05270 */
.L_x_119:
[----:B------:R-:W-:Y:S04]  /*5bd0*/  SHF.L.U32 R2, R8, 0x1f, RZ ;  /* 0x0000001f08027819 */ /* 0x000fe800000006ff */
[----:B--2---:R-:W2:Y:S02]  /*5be0*/  SYNCS.PHASECHK.TRANS64.TRYWAIT P0, [UR31+0x270], R2 ;  /* 0x00027002ff0075a7 */ /* 0x004ea4000800111f */
[----:B--2---:R-:W-:Y:S05]  /*5bf0*/  @!P0 BRA `(.L_x_111) ;  /* 0x0000004800808947 */ /* 0x004fea0003800000 */
.L_x_246:
[----:B------:R-:W4:Y:S01]  /*5c00*/  LDS.128 R4, [UR31+0x2b0] ;  /* 0x0002b01fff047984 */ /* 0x000f220008000c00 */
[----:B------:R-:W-:Y:S01]  /*5c10*/  UISETP.GE.AND UP0, UPT, UR39, 0x1, UPT ;  /* 0x000000012700788c */ /* 0x000fe2000bf06270 */
[----:B------:R-:W-:Y:S01]  /*5c20*/  @!PT LDS RZ, [RZ] ;  /* 0x00000000fffff984 */ /* 0x000fe20000000800 */
[----:B------:R-:W-:Y:S01]  /*5c30*/  @!PT LDS RZ, [RZ] ;  /* 0x00000000fffff984 */ /* 0x000fe20000000800 */
[----:B------:R-:W-:Y:S01]  /*5c40*/  @!PT LDS RZ, [RZ] ;  /* 0x00000000fffff984 */ /* 0x000fe20000000800 */
[----:B------:R-:W-:Y:S01]  /*5c50*/  @!PT LDS RZ, [RZ] ;  /* 0x00000000fffff984 */ /* 0x000fe20000000800 */
[----:B------:R1:W-:Y:S06]  /*5c60*/  MEMBAR.ALL.CTA ;  /* 0x0000000000007992 */ /* 0x0003ec0000008000 */
[----:B-1----:R-:W1:Y:S02]  /*5c70*/  FENCE.VIEW.ASYNC.S ;  /* 0x00000000000073c6 */ /* 0x002e640000000000 */
[----:B-1----:R-:W-:Y:S01]  /*5c80*/  SYNCS.ARRIVE.TRANS64.RED.A1T0 RZ, [UR45], RZ ;  /* 0x000000ffffff79a7 */ /* 0x002fe2000810042d */
[----:B----4-:R-:W-:Y:S11]  /*5c90*/  LOP3.LUT P0, RZ, R6, 0x1, RZ, 0xc0, !PT ;  /* 0x0000000106ff7812 */ /* 0x010ff6000780c0ff */
[----:B------:R-:W-:Y:S02]  /*5ca0*/  @!UPT UIADD3 URZ, UPT, UPT, URZ, URZ, URZ ;  /* 0x000000fffffff290 */ /* 0x000fe4000fffe0ff */
[----:B------:R-:W-:Y:S01]  /*5cb0*/  VOTEU.ANY UP2, P0 ;  /* 0x0000000000ff7886 */ /* 0x000fe20000040100 */
[----:B------:R-:W-:Y:S11]  /*5cc0*/  PLOP3.LUT P0, PT, PT, PT, UP2, 0x80, 0x8 ;  /* 0x000000000008781c */ /* 0x000ff60003f0f028 */
[----:B------:R-:W-:Y:S02]  /*5cd0*/  @!UPT UIADD3 URZ, UPT, UPT, URZ, URZ, URZ ;  /* 0x000000fffffff290 */ /* 0x000fe4000fffe0ff */
[----:B--2---:R-:W-:Y:S02]  /*5ce0*/  @P0 MOV R2, R4 ;  /* 0x0000000400020202 */ /* 0x004fe40000000f00 */
[----:B------:R-:W-:Y:S02]  /*5cf0*/  @P0 LOP3.LUT R0, R5, 0xffff, RZ, 0xc0, !PT ;  /* 0x0000ffff05000812 */ /* 0x000fe400078ec0ff */
[----:B------:R-:W-:Y:S02]  /*5d00*/  @P0 R2UR UR5, R2 ;  /* 0x00000000020502ca */ /* 0x000fe400000e0000 */
[----:B------:R-:W-:Y:S11]  /*5d10*/  @P0 R2UR UR4, R0 ;  /* 0x00000000000402ca */ /* 0x000ff600000e0000 */
[----:B------:R-:W-:Y:S02]  /*5d20*/  @UP2 UMOV UR15, UR5 ;  /* 0x00000005000f2c82 */ /* 0x000fe40008000000 */
[----:B------:R-:W-:Y:S01]  /*5d30*/  @UP2 UMOV UR14, UR4 ;  /* 0x00000004000e2c82 */ /* 0x000fe20008000000 */
[----:B------:R-:W-:Y:S05]  /*5d40*/  BRA.U !UP0, `(.L_x_112) ;  /* 0x0000000108c07547 */ /* 0x000fea000b800000 */
[----:B------:R-:W-:Y:S02]  /*5d50*/  UP2UR UR18, UPR, URZ, 0x4 ;  /* 0x00000004ff127883 */ /* 0x000fe40008000000 */
[----:B------:R-:W-:Y:S02]  /*5d60*/  UISETP.NE.AND UP2, UPT, UR42, 0x1, UPT ;  /* 0x000000012a00788c */ /* 0x000fe4000bf45270 */
[----:B------:R-:W-:Y:S02]  /*5d70*/  UIMAD.WIDE.U32 UR6, UR14, UR43, URZ ;  /* 0x0000002b0e0672a5 */ /* 0x000fe4000f8e00ff */
[----:B------:R-:W-:Y:S02]  /*5d80*/  UIMAD.WIDE.U32 UR10, UR15, UR40, URZ ;  /* 0x000000280f0a72a5 */ /* 0x000fe4000f8e00ff */
[----:B------:R-:W-:Y:S02]  /*5d90*/  USEL UR4, UR33, UR47, !UP2 ;  /* 0x0000002f21047287 */ /* 0x000fe4000d000000 */
[----:B------:R-:W-:Y:S02]  /*5da0*/  UISETP.NE.AND UP0, UPT, UR30, 0x1, UPT ;  /* 0x000000011e00788c */ /* 0x000fe4000bf05270 */
[----:B------:R-:W-:Y:S02]  /*5db0*/  UP2UR UR19, UPR, URZ, 0x2 ;  /* 0x00000002ff137883 */ /* 0x000fe40008000000 */
[----:B------:R-:W-:Y:S02]  /*5dc0*/  UISETP.NE.AND UP1, UPT, UR39, 0x1, UPT ;  /* 0x000000012700788c */ /* 0x000fe4000bf25270 */
[----:B------:R-:W-:Y:S02]  /*5dd0*/  UIMAD.WIDE.U32 UR12, UR4, UR22, URZ ;  /* 0x00000016040c72a5 */ /* 0x000fe4000f8e00ff */
[----:B------:R-:W-:Y:S01]  /*5de0*/  USEL UR9, UR38, UR52, !UP0 ;  /* 0x0000003426097287 */ /* 0x000fe2000c000000 */
[----:B------:R-:W-:Y:S01]  /*5df0*/  UMOV UR6, UR7 ;  /* 0x0000000700067c82 */ /* 0x000fe20008000000 */
[----:B------:R-:W-:Y:S01]  /*5e00*/  UMOV UR5, UR11 ;  /* 0x0000000b00057c82 */ /* 0x000fe20008000000 */
[----:B------:R-:W-:Y:S02]  /*5e10*/  USHF.R.U32.HI UR7, URZ, UR54, UR6 ;  /* 0x00000036ff077299 */ /* 0x000fe40008011606 */
[----:B------:R-:W-:Y:S02]  /*5e20*/  USHF.R.U32.HI UR6, URZ, UR41, UR5 ;  /* 0x00000029ff067299 */ /* 0x000fe40008011605 */
[----:B------:R-:W-:Y:S02]  /*5e30*/  UIMAD.WIDE.U32 UR16, UR9, UR22, URZ ;  /* 0x00000016091072a5 */ /* 0x000fe4000f8e00ff */
[----:B------:R-:W-:Y:S02]  /*5e40*/  USEL UR8, UR14, UR7, !UP2 ;  /* 0x000000070e087287 */ /* 0x000fe4000d000000 */
[----:B------:R-:W-:Y:S02]  /*5e50*/  UISETP.NE.AND UP2, UPT, UR18, URZ, UPT ;  /* 0x000000ff1200728c */ /* 0x000fe4000bf45270 */
[----:B------:R-:W-:Y:S01]  /*5e60*/  UIMAD.WIDE.U32 UR10, UR8, UR22, URZ ;  /* 0x00000016080a72a5 */ /* 0x000fe2000f8e00ff */
[----:B------:R-:W-:Y:S02]  /*5e70*/  UMOV UR5, UR13 ;  /* 0x0000000d00057c82 */ /* 0x000fe40008000000 */
[----:B------:R-:W-:Y:S03]  /*5e80*/  @UP1 USHF.R.U32.HI UR4, URZ, UR23, UR5 ;  /* 0x00000017ff041299 */ /* 0x000fe60008011605 */
[----:B------:R-:W-:Y:S01]  /*5e90*/  UMOV UR5, UR17 ;  /* 0x0000001100057c82 */ /* 0x000fe20008000000 */
[----:B------:R-:W-:Y:S02]  /*5ea0*/  UIMAD UR4, UR39, UR4, URZ ;  /* 0x00000004270472a4 */ /* 0x000fe4000f8e02ff */
[----:B------:R-:W-:Y:S02]  /*5eb0*/  @UP1 USHF.R.U32.HI UR9, URZ, UR23, UR5 ;  /* 0x00000017ff091299 */ /* 0x000fe40008011605 */
[----:B------:R-:W-:Y:S02]  /*5ec0*/  USEL UR5, UR15, UR6, !UP0 ;  /* 0x000000060f057287 */ /* 0x000fe4000c000000 */
[----:B------:R-:W-:Y:S02]  /*5ed0*/  UIMAD UR6, UR39, UR9, URZ ;  /* 0x00000009270672a4 */ /* 0x000fe4000f8e02ff */
[----:B------:R-:W-:Y:S03]  /*5ee0*/  UISETP.GE.AND UP0, UPT, UR8, UR4, UPT ;  /* 0x000000040800728c */ /* 0x000fe6000bf06270 */
[----:B------:R-:W-:Y:S01]  /*5ef0*/  UMOV UR4, UR11 ;  /* 0x0000000b00047c82 */ /* 0x000fe20008000000 */
[----:B------:R-:W-:Y:S02]  /*5f00*/  UISETP.GE.OR UP0, UPT, UR5, UR6, UP0 ;  /* 0x000000060500728c */ /* 0x000fe40008706670 */
[----:B------:R-:W-:Y:S02]  /*5f10*/  USHF.R.U32.HI UR4, URZ, UR23, UR4 ;  /* 0x00000017ff047299 */ /* 0x000fe40008011604 */
[----:B------:R-:W-:Y:S02]  /*5f20*/  UIMAD.WIDE.U32 UR6, UR5, UR22, URZ ;  /* 0x00000016050672a5 */ /* 0x000fe4000f8e00ff */
[----:B------:R-:W-:Y:S04]  /*5f30*/  USEL UR10, UR8, UR4, !UP1 ;  /* 0x00000004080a7287 */ /* 0x000fe8000c800000 */
[----:B------:R-:W-:Y:S01]  /*5f40*/  UIADD3 UR11, UPT, UPT, -UR10, URZ, URZ ;  /* 0x000000ff0a0b7290 */ /* 0x000fe2000fffe1ff */
[----:B------:R-:W-:Y:S01]  /*5f50*/  @!UP0 UMOV UR4, UR7 ;  /* 0x0000000700048c82 */ /* 0x000fe20008000000 */
[----:B------:R-:W-:Y:S02]  /*5f60*/  UIADD3 UR7, UPT, UPT, -UR8, URZ, URZ ;  /* 0x000000ff08077290 */ /* 0x000fe4000fffe1ff */
[----:B------:R-:W-:Y:S02]  /*5f70*/  @!UP0 USHF.R.U32.HI UR4, URZ, UR23, UR4 ;  /* 0x00000017ff048299 */ /* 0x000fe40008011604 */
[----:B------:R-:W-:Y:S02]  /*5f80*/  UIMAD UR6, UR39, UR11, UR8 ;  /* 0x0000000b270672a4 */ /* 0x000fe4000f8e0208 */
[----:B------:R-:W-:Y:S02]  /*5f90*/  @!UP0 USEL UR4, UR5, UR4, !UP1 ;  /* 0x0000000405048287 */ /* 0x000fe4000c800000 */
[----:B------:R-:W-:Y:S02]  /*5fa0*/  UISETP.NE.AND UP1, UPT, UR19, URZ, UPT ;  /* 0x000000ff1300728c */ /* 0x000fe4000bf25270 */
[----:B------:R-:W-:Y:S02]  /*5fb0*/  @!UP0 UIMAD UR6, UR9, UR6, UR4 ;  /* 0x00000006090682a4 */ /* 0x000fe4000f8e0204 */
[----:B------:R-:W-:Y:S02]  /*5fc0*/  @!UP0 UIADD3 UR9, UPT, UPT, UR10, -UR4, URZ ;  /* 0x800000040a098290 */ /* 0x000fe4000fffe0ff */
[----:B------:R-:W-:Y:S02]  /*5fd0*/  UIADD3 UR4, UPT, UPT, -UR5, URZ, URZ ;  /* 0x000000ff05047290 */ /* 0x000fe4000fffe1ff */
[----:B------:R-:W-:Y:S03]  /*5fe0*/  @!UP0 UIMAD UR8, UR9, UR39, UR5 ;  /* 0x00000027090882a4 */ /* 0x000fe6000f8e0205 */
[----:B------:R-:W-:Y:S01]  /*5ff0*/  @!UP0 UMOV UR5, UR6 ;  /* 0x0000000600058c82 */ /* 0x000fe20008000000 */
[----:B------:R-:W-:Y:S02]  /*6000*/  UIMAD UR6, UR30, UR4, UR15 ;  /* 0x000000041e0672a4 */ /* 0x000fe4000f8e020f */
[----:B------:R-:W-:Y:S02]  /*6010*/  UIMAD UR4, UR42, UR7, UR14 ;  /* 0x000000072a0472a4 */ /* 0x000fe4000f8e020e */
[----:B------:R-:W-:Y:S02]  /*6020*/  UIMAD UR15, UR5, UR30, UR6 ;  /* 0x0000001e050f72a4 */ /* 0x000fe4000f8e0206 */
[----:B------:R-:W-:Y:S11]  /*6030*/  UIMAD UR14, UR8, UR42, UR4 ;  /* 0x0000002a080e72a4 */ /* 0x000ff6000f8e0204 */
[----:B------:R-:W-:Y:S01]  /*6040*/  @!UPT UIADD3 URZ, UPT, UPT, URZ, URZ, URZ ;  /* 0x000000fffffff290 */ /* 0x000fe2000fffe0ff */
.L_x_112:
[----:B------:R-:W1:Y:S01]  /*6050*/  @!UP3 LDCU.128 UR8, c[0x0][0xb10] ;  /* 0x00016200ff08b7ac */ /* 0x000e620008000c00 */
[----:B------:R-:W-:Y:S04]  /*6060*/  ISETP.NE.U32.AND P1, PT, RZ, UR34, PT ;  /* 0x00000022ff007c0c */ /* 0x000fe8000bf25070 */
[----:B------:R-:W-:Y:S01]  /*6070*/  ISETP.NE.AND.EX P1, PT, RZ, UR35, PT, P1 ;  /* 0x00000023ff007c0c */ /* 0x000fe2000bf25310 */
[----:B------:R-:W2:Y:S01]  /*6080*/  @!UP3 LDCU UR5, c[0x0][0xb0c] ;  /* 0x00016180ff05b7ac */ /* 0x000ea20008000800 */
[----:B------:R-:W-:Y:S02]  /*6090*/  USHF.L.U32 UR26, UR20, 0x6, URZ ;  /* 0x00000006141a7899 */ /* 0x000fe400080006ff */
[----:B-1----:R-:W-:Y:S07]  /*60a0*/  UIMAD.WIDE.U32 UR6, UR15, UR8, URZ ;  /* 0x000000080f0672a5 */ /* 0x002fee000f8e00ff */
[----:B------:R-:W-:Y:S01]  /*60b0*/  @!UP3 UMOV UR4, UR7 ;  /* 0x000000070004bc82 */ /* 0x000fe20008000000 */
[----:B--2---:R-:W-:Y:S02]  /*60c0*/  @!UP3 UISETP.NE.AND UP0, UPT, UR5, 0x1, UPT ;  /* 0x000000010500b88c */ /* 0x004fe4000bf05270 */
[----:B------:R-:W-:Y:S02]  /*60d0*/  @!UP3 USHF.R.U32.HI UR4, URZ, UR9, UR4 ;  /* 0x00000009ff04b299 */ /* 0x000fe40008011604 */
[----:B------:R-:W-:Y:S02]  /*60e0*/  UIMAD.WIDE.U32 UR6, UR14, UR11, URZ ;  /* 0x0000000b0e0672a5 */ /* 0x000fe4000f8e00ff */
[----:B------:R-:W-:Y:S02]  /*60f0*/  @!UP3 USEL UR8, UR15, UR4, !UP0 ;  /* 0x000000040f08b287 */ /* 0x000fe4000c000000 */
[----:B------:R-:W-:Y:S03]  /*6100*/  @!UP3 UISETP.NE.AND UP0, UPT, UR10, 0x1, UPT ;  /* 0x000000010a00b88c */ /* 0x000fe6000bf05270 */
[----:B------:R-:W-:Y:S02]  /*6110*/  @!UP3 UMOV UR6, UR7 ;  /* 0x000000070006bc82 */ /* 0x000fe40008000000 */
[----:B------:R-:W1:Y:S02]  /*6120*/  @!UP3 LDCU UR4, c[0x0][0xb20] ;  /* 0x00016400ff04b7ac */ /* 0x000e640008000800 */
[----:B-1----:R-:W-:Y:S04]  /*6130*/  @!UP3 USHF.R.U32.HI UR6, URZ, UR4, UR6 ;  /* 0x00000004ff06b299 */ /* 0x002fe80008011606 */
[----:B------:R-:W-:Y:S04]  /*6140*/  @!UP3 USEL UR6, UR14, UR6, !UP0 ;  /* 0x000000060e06b287 */ /* 0x000fe8000c000000 */
[----:B------:R-:W-:Y:S02]  /*6150*/  @!UP3 UIADD3 UR4, UPT, UPT, -UR8, UR6, URZ ;  /* 0x000000060804b290 */ /* 0x000fe4000fffe1ff */
[----:B------:R-:W-:Y:S02]  /*6160*/  @!UP3 UIADD3 UR6, UPT, UPT, UR8, -UR6, URZ ;  /* 0x800000060806b290 */ /* 0x000fe4000fffe0ff */
[----:B------:R-:W-:Y:S02]  /*6170*/  @!UP3 UIMAD UR15, UR4, UR5, UR15 ;  /* 0x00000005040fb2a4 */ /* 0x000fe4000f8e020f */
[----:B------:R-:W-:Y:S01]  /*6180*/  @!UP3 UIMAD UR14, UR6, UR10, UR14 ;  /* 0x0000000a060eb2a4 */ /* 0x000fe2000f8e020e */
[----:B------:R-:W-:Y:S11]  /*6190*/  BRA.U UP4, `(.L_x_113) ;  /* 0x0000000104107547 */ /* 0x000ff6000b800000 */
[----:B------:R-:W-:Y:S04]  /*61a0*/  MOV R2, UR53 ;  /* 0x0000003500027c02 */ /* 0x000fe80008000f00 */
[----:B------:R-:W-:Y:S04]  /*61b0*/  SHF.L.U32 R2, R2, 0x1f, RZ ;  /* 0x0000001f02027819 */ /* 0x000fe800000006ff */
[----:B------:R-:W1:Y:S02]  /*61c0*/  SYNCS.PHASECHK.TRANS64.TRYWAIT P2, [UR31+0x268], R2 ;  /* 0x00026802ff0075a7 */ /* 0x000e64000804111f */
[----:B-1----:R-:W-:Y:S05]  /*61d0*/  @!P2 BRA `(.L_x_114) ;  /* 0x000000440020a947 */ /* 0x002fea0003800000 */
.L_x_113:
[----:B------:R-:W-:Y:S05]  /*61e0*/  BRA.U !UP6, `(.L_x_115) ;  /* 0x000000010e387547 */ /* 0x000fea000b800000 */
[----:B------:R-:W-:Y:S01]  /*61f0*/  UPLOP3.LUT UP1, UPT, UPT, UPT, UP5, 0x80, 0x8 ;  /* 0x000000000008789c */ /* 0x000fe20003f2f050 */
[----:B-1----:R-:W-:Y:S01]  /*6200*/  HFMA2 R0, -RZ, RZ, 0, 5.9604644775390625e-08 ;  /* 0x00000001ff007431 */ /* 0x002fe200000001ff */
[----:B------:R-:W1:Y:S01]  /*6210*/  LDCU.64 UR8, c[0x0][0x358] ;  /* 0x00006b00ff0877ac */ /* 0x000e620008000a00 */
[----:B------:R-:W-:Y:S03]  /*6220*/  IMAD.MOV.U32 R45, RZ, RZ, 0x1 ;  /* 0x00000001ff2d7424 */ /* 0x000fe600078e00ff */
[----:B------:R-:W-:Y:S05]  /*6230*/  PLOP3.LUT P2, PT, PT, PT, UP1, 0x80, 0x8 ;  /* 0x000000000008781c */ /* 0x000fea0003f4f018 */
[----:B------:R-:W2:Y:S01]  /*6240*/  @UP1 LDCU.64 UR4, c[0x0][0x888] ;  /* 0x00011100ff0417ac */ /* 0x000ea20008000a00 */
[----:B------:R-:W-:Y:S07]  /*6250*/  @UP1 UIMAD UR6, UR46, UR34, URZ ;  /* 0x000000222e0612a4 */ /* 0x000fee000f8e02ff */
[----:B------:R-:W-:Y:S01]  /*6260*/  @!P2 PRMT R45, R0, 0x7610, R45 ;  /* 0x00007610002da816 */ /* 0x000fe2000000002d */
[----:B--2---:R-:W-:Y:S06]  /*6270*/  @UP1 UIMAD.WIDE UR4, UR6, 0x4, UR4 ;  /* 0x00000004060418a5 */ /* 0x004fec000f8e0204 */
[----:B-----5:R-:W-:Y:S01]  /*6280*/  IMAD.U32 R26, RZ, RZ, UR4 ;  /* 0x00000004ff1a7e24 */ /* 0x020fe2000f8e00ff */
[----:B------:R-:W-:Y:S04]  /*6290*/  MOV R27, UR5 ;  /* 0x00000005001b7c02 */ /* 0x000fe80008000f00 */
[----:B------:R-:W2:Y:S01]  /*62a0*/  @!UP1 LDCU UR4, c[0x0][0x880] ;  /* 0x00011000ff0497ac */ /* 0x000ea20008000800 */
[----:B-1----:R4:W5:Y:S02]  /*62b0*/  @P2 LDG.E R26, desc[UR8][R26.64] ;  /* 0x000000081a1a2981 */ /* 0x002964000c1e1900 */
[----:B--2-4-:R-:W-:Y:S07]  /*62c0*/  @!P2 IMAD.U32 R26, RZ, RZ, UR4 ;  /* 0x00000004ff1aae24 */ /* 0x014fee000f8e00ff */
.L_x_115:
[----:B-----5:R-:W-:Y:S01]  /*62d0*/  @!P1 FSETP.EQ.AND P3, PT, R26, RZ, PT ;  /* 0x000000ff1a00920b */ /* 0x020fe20003f62000 */
[----:B------:R-:W-:Y:S01]  /*62e0*/  @!UPT UIADD3 URZ, UPT, UPT, URZ, URZ, URZ ;  /* 0x000000fffffff290 */ /* 0x000fe2000fffe0ff */
[----:B------:R-:W-:Y:S11]  /*62f0*/  @!P1 BRA `(.L_x_116) ;  /* 0x0000000000149947 */ /* 0x000ff60003800000 */
[----:B------:R-:W-:Y:S02]  /*6300*/  LOP3.LUT P1, RZ, R45, 0xff, RZ, 0xc0, !PT ;  /* 0x000000ff2dff7812 */ /* 0x000fe4000782c0ff */
[----:B------:R-:W-:Y:S04]  /*6310*/  PLOP3.LUT P3, PT, PT, PT, UP1, 0x80, 0x8 ;  /* 0x000000000008781c */ /* 0x000fe80003f6f018 */
[----:B------:R-:W-:Y:S07]  /*6320*/  PLOP3.LUT P3, PT, P3, PT, PT, 0x8, 0x80 ;  /* 0x000000000080781c */ /* 0x000fee0001f6e170 */
[----:B------:R-:W-:Y:S11]  /*6330*/  @P1 FSETP.EQ.AND P3, PT, R26, RZ, PT ;  /* 0x000000ff1a00120b */ /* 0x000ff60003f62000 */
[----:B------:R-:W-:Y:S02]  /*6340*/  @!UPT UIADD3 URZ, UPT, UPT, URZ, URZ, URZ ;  /* 0x000000fffffff290 */ /* 0x000fe4000fffe0ff */
.L_x_116:
[----:B------:R-:W-:Y:S01]  /*6350*/  ULEA UR7, UR32, UR31, 0x3 ;  /* 0x0000001f20077291 */ /* 0x000fe2000f8e18ff */
[----:B-1----:R-:W-:Y:S01]  /*6360*/  SHF.L.U32 R2, R9, 0x1f, RZ ;  /* 0x0000001f09027819 */ /* 0x002fe200000006ff */
[----:B------:R-:W-:Y:S02]  /*6370*/  USHF.L.U32 UR27, UR44, 0x6, URZ ;  /* 0x000000062c1b7899 */ /* 0x000fe400080006ff */
[----:B------:R-:W-:Y:S02]  /*6380*/  UISETP.NE.AND UP0, UPT, UR48, 0x1, UPT ;  /* 0x000000013000788c */ /* 0x000fe4000bf05270 */
[----:B------:R-:W-:Y:S01]  /*6390*/  UIMAD.WIDE.U32 UR4, UR27, UR49, URZ ;  /* 0x000000311b0472a5 */ /* 0x000fe2000f8e00ff */
[----:B------:R-:W-:Y:S02]  /*63a0*/  ELECT P2, URZ, PT ;  /* 0x0000000000ff782f */ /* 0x000fe40003840000 */
[----:B------:R-:W1:Y:S02]  /*63b0*/  SYNCS.PHASECHK.TRANS64.TRYWAIT P1, [UR7+0x248], R2 ;  /* 0x00024802ff0075a7 */ /* 0x000e640008021107 */
[----:B------:R-:W-:Y:S02]  /*63c0*/  PLOP3.LUT P2, PT, P3, P2, PT, 0xf2, 0x2f ;  /* 0x00000000002f781c */ /* 0x000fe40001f45e72 */
[----:B------:R-:W-:Y:S02]  /*63d0*/  UMOV UR4, UR5 ;  /* 0x0000000500047c82 */ /* 0x000fe40008000000 */
[----:B------:R-:W-:Y:S04]  /*63e0*/  USHF.R.U32.HI UR4, URZ, UR50, UR4 ;  /* 0x00000032ff047299 */ /* 0x000fe80008011604 */
[----:B------:R-:W-:Y:S02]  /*63f0*/  USEL UR28, UR27, UR4, !UP0 ;  /* 0x000000041b1c7287 */ /* 0x000fe4000c000000 */
[----:B------:R-:W-:Y:S02]  /*6400*/  UISETP.NE.AND UP0, UPT, UR51, 0x1, UPT ;  /* 0x000000013300788c */ /* 0x000fe4000bf05270 */
[----:B---3--:R-:W-:Y:S07]  /*6410*/  UIMAD.WIDE.U32 UR4, UR28, UR36, URZ ;  /* 0x000000241c0472a5 */ /* 0x008fee000f8e00ff */
[----:B------:R-:W-:Y:S02]  /*6420*/  UMOV UR4, UR5 ;  /* 0x0000000500047c82 */ /* 0x000fe40008000000 */
[----:B------:R-:W-:Y:S04]  /*6430*/  USHF.R.U32.HI UR4, URZ, UR37, UR4 ;  /* 0x00000025ff047299 */ /* 0x000fe80008011604 */
[----:B------:R-:W-:Y:S02]  /*6440*/  USEL UR29, UR28, UR4, !UP0 ;  /* 0x000000041c1d7287 */ /* 0x000fe4000c000000 */
[----:B------:R-:W-:Y:S02]  /*6450*/  UIADD3 UR4, UPT, UPT, -UR28, URZ, URZ ;  /* 0x000000ff1c047290 */ /* 0x000fe4000fffe1ff */
[----:B------:R-:W-:Y:S02]  /*6460*/  UIADD3 UR5, UPT, UPT, -UR29, URZ, URZ ;  /* 0x000000ff1d057290 */ /* 0x000fe4000fffe1ff */
[----:B------:R-:W-:Y:S02]  /*6470*/  UIMAD UR27, UR48, UR4, UR27 ;  /* 0x00000004301b72a4 */ /* 0x000fe4000f8e021b */
[----:B------:R-:W-:Y:S01]  /*6480*/  UIMAD UR28, UR51, UR5, UR28 ;  /* 0x00000005331c72a4 */ /* 0x000fe2000f8e021c */
[----:B-1----:R-:W-:Y:S11]  /*6490*/  @!P1 BRA `(.L_x_117) ;  /* 0x0000004000889947 */ /* 0x002ff60003800000 */
.L_x_249:
[----:B------:R-:W2:Y:S01]  /*64a0*/  S2UR UR18, SR_CgaCtaId ;  /* 0x00000000001279c3 */ /* 0x000ea20000008800 */
[----:B------:R-:W-:Y:S01]  /*64b0*/  VOTEU.ALL UP0, P2 ;  /* 0x0000000000ff7886 */ /* 0x000fe20001000000 */
[----:B-1----:R-:W-:Y:S01]  /*64c0*/  @!P2 IADD3 R2, P1, PT, R10, 0x580, RZ ;  /* 0x000005800a02a810 */ /* 0x002fe20007f3e0ff */
[----:B------:R-:W-:Y:S01]  /*64d0*/  UIADD3 UR25, UPT, UPT, UR7, 0x230, URZ ;  /* 0x0000023007197890 */ /* 0x000fe2000fffe0ff */
[----:B------:R-:W-:Y:S01]  /*64e0*/  @P0 SHF.R.U32.HI R4, RZ, 0x10, R5 ;  /* 0x00000010ff040819 */ /* 0x000fe20000011605 */
[----:B------:R-:W-:Y:S01]  /*64f0*/  UMOV UR11, UR27 ;  /* 0x0000001b000b7c82 */ /* 0x000fe20008000000 */
[----:B------:R-:W-:Y:S01]  /*6500*/  @!UP0 ULEA UR4, UR32, UR31, 0xc ;  /* 0x0000001f20048291 */ /* 0x000fe2000f8e60ff */
[----:B------:R-:W-:Y:S01]  /*6510*/  @!P2 IMAD.X R0, RZ, RZ, R11, P1 ;  /* 0x000000ffff00a224 */ /* 0x000fe200008e060b */
[----:B------:R-:W-:Y:S01]  /*6520*/  @!UP0 UPRMT UR5, URZ, 0x40, URZ ;  /* 0x00000040ff058896 */ /* 0x000fe200080000ff */
[----:B------:R-:W-:Y:S01]  /*6530*/  @P0 R2UR UR46, R4 ;  /* 0x00000000042e02ca */ /* 0x000fe200000e0000 */
[----:B------:R-:W-:Y:S02]  /*6540*/  @!UP0 UIADD3 UR24, UPT, UPT, UR4, 0x300, URZ ;  /* 0x0000030004188890 */ /* 0x000fe4000fffe0ff */
[----:B------:R-:W-:Y:S02]  /*6550*/  @!UP0 UIADD3 UR8, UPT, UPT, UR4, 0xb00, URZ ;  /* 0x00000b0004088890 */ /* 0x000fe4000fffe0ff */
[----:B------:R-:W-:Y:S02]  /*6560*/  UIADD3 UR4, UPT, UPT, UR32, 0x1, URZ ;  /* 0x0000000120047890 */ /* 0x000fe4000fffe0ff */
[----:B------:R-:W-:Y:S02]  /*6570*/  @!UP0 UIADD3 UR10, UPT, UPT, UR26, 0x20, URZ ;  /* 0x000000201a0a8890 */ /* 0x000fe4000fffe0ff */
[----:B------:R-:W-:Y:S01]  /*6580*/  @!UP0 UPRMT UR16, UR5, 0x5410, URZ ;  /* 0x0000541005108896 */ /* 0x000fe200080000ff */
[----:B------:R-:W-:Y:S01]  /*6590*/  @!P2 R2UR UR5, R2 ;  /* 0x000000000205a2ca */ /* 0x000fe200000e0000 */
[----:B------:R-:W-:Y:S01]  /*65a0*/  UISETP.NE.AND UP0, UPT, UR4, 0x3, UPT ;  /* 0x000000030400788c */ /* 0x000fe2000bf05270 */
[----:B------:R-:W-:Y:S01]  /*65b0*/  UMOV UR12, UR28 ;  /* 0x0000001c000c7c82 */ /* 0x000fe20008000000 */
[----:B------:R-:W-:Y:S02]  /*65c0*/  UMOV UR13, UR29 ;  /* 0x0000001d000d7c82 */ /* 0x000fe40008000000 */
[----:B------:R-:W-:Y:S01]  /*65d0*/  USEL UR6, UR4, URZ, UP0 ;  /* 0x000000ff04067287 */ /* 0x000fe20008000000 */
[----:B------:R-:W-:Y:S01]  /*65e0*/  @!P2 R2UR UR4, R0 ;  /* 0x000000000004a2ca */ /* 0x000fe200000e0000 */
[----:B------:R-:W-:Y:S01]  /*65f0*/  USEL UR17, URZ, 0x1, UP0 ;  /* 0x00000001ff117887 */ /* 0x000fe20008000000 */
[----:B------:R-:W-:Y:S01]  /*6600*/  @!P2 IMAD.MOV.U32 R0, RZ, RZ, 0x1000 ;  /* 0x00001000ff00a424 */ /* 0x000fe200078e00ff */
[----:B------:R-:W-:Y:S01]  /*6610*/  VOTEU.ALL UP0, P2 ;  /* 0x0000000000ff7886 */ /* 0x000fe20001000000 */
[----:B------:R-:W-:Y:S03]  /*6620*/  UMOV UR9, UR25 ;  /* 0x0000001900097c82 */ /* 0x000fe60008000000 */
[----:B------:R-:W-:Y:S01]  /*6630*/  IMAD.U32 R12, RZ, RZ, UR5 ;  /* 0x00000005ff0c7e24 */ /* 0x000fe2000f8e00ff */
[----:B------:R-:W-:Y:S04]  /*6640*/  LOP3.LUT R9, R9, UR17, RZ, 0x3c, !PT ;  /* 0x0000001109097c12 */ /* 0x000fe8000f8e3cff */
[----:B------:R-:W-:Y:S01]  /*6650*/  SHF.L.U32 R2, R9, 0x1f, RZ ;  /* 0x0000001f09027819 */ /* 0x000fe200000006ff */
[----:B------:R-:W-:Y:S01]  /*6660*/  IMAD.U32 R13, RZ, RZ, UR4 ;  /* 0x00000004ff0d7e24 */ /* 0x000fe2000f8e00ff */
[----:B------:R-:W-:Y:S04]  /*6670*/  @!P2 R2UR UR4, R12 ;  /* 0x000000000c04a2ca */ /* 0x000fe800000e0000 */
[----:B------:R-:W-:Y:S11]  /*6680*/  @!P2 R2UR UR5, R13 ;  /* 0x000000000d05a2ca */ /* 0x000ff600000e0000 */
[----:B------:R-:W-:Y:S02]  /*6690*/  @!UPT UIADD3 URZ, UPT, UPT, URZ, URZ, URZ ;  /* 0x000000fffffff290 */ /* 0x000fe4000fffe0ff */
[----:B------:R-:W-:Y:S01]  /*66a0*/  @!UP0 UTMALDG.4D.IM2COL [UR24], [UR4], UR16 ;  /* 0x00000018040083b4 */ /* 0x000fe20008058010 */
[----:B------:R-:W-:Y:S05]  /*66b0*/  VOTEU.ALL UP0, P2 ;  /* 0x0000000000ff7886 */ /* 0x000fea0001000000 */
[----:B------:R2:W-:Y:S01]  /*66c0*/  @!UP0 UTMALDG.4D.IM2COL [UR8], [UR4], UR16 ;  /* 0x00000008040083b4 */ /* 0x0005e20008058010 */
[----:B------:R1:W-:Y:S01]  /*66d0*/  @!P2 SYNCS.ARRIVE.TRANS64.RED.A0TR RZ, [UR7+0x230], R0 ;  /* 0x00023000ffffa9a7 */ /* 0x0003e20008300407 */
[----:B--2---:R-:W-:Y:S02]  /*66e0*/  UPRMT UR4, UR18, 0x654, UR25 ;  /* 0x0000065412047896 */ /* 0x004fe40008000019 */
[----:B------:R-:W-:Y:S07]  /*66f0*/  ULEA UR5, UR6, UR31, 0x3 ;  /* 0x0000001f06057291 */ /* 0x000fee000f8e18ff */
[----:B------:R-:W-:Y:S02]  /*6700*/  SYNCS.ARRIVE.TRANS64.RED.A1T0 RZ, [UR4], RZ ;  /* 0x000000ffffff79a7 */ /* 0x000fe40008100404 */
[----:B------:R-:W2:Y:S02]  /*6710*/  SYNCS.PHASECHK.TRANS64.TRYWAIT P1, [UR5+0x248], R2 ;  /* 0x00024802ff0075a7 */ /* 0x000ea40008021105 */
[----:B-12---:R-:W-:Y:S05]  /*6720*/  @!P1 BRA `(.L_x_118) ;  /* 0x0000003c00fc9947 */ /* 0x006fea0003800000 */
.L_x_251:
[----:B------:R-:W-:Y:S01]  /*6730*/  UIADD3 UR17, UPT, UPT, UR5, 0x230, URZ ;  /* 0x0000023005117890 */ /* 0x000fe2000fffe0ff */
[----:B------:R-:W2:Y:S01]  /*6740*/  S2UR UR56, SR_CgaCtaId ;  /* 0x00000000003879c3 */ /* 0x000ea20000008800 */
[----:B------:R-:W-:Y:S01]  /*6750*/  UPLOP3.LUT UP4, UPT, UPT, UPT, UPT, 0x80, 0x8 ;  /* 0x000000000008789c */ /* 0x000fe20003f8f070 */
[----:B-1----:R-:W-:Y:S01]  /*6760*/  @!P2 IADD3 R2, P0, PT, R10, 0x580, RZ ;  /* 0x000005800a02a810 */ /* 0x002fe20007f1e0ff */
[----:B------:R-:W-:Y:S01]  /*6770*/  UMOV UR19, UR27 ;  /* 0x0000001b00137c82 */ /* 0x000fe20008000000 */
[----:B------:R-:W-:Y:S01]  /*6780*/  UMOV UR20, UR28 ;  /* 0x0000001c00147c82 */ /* 0x000fe20008000000 */
[----:B------:R-:W-:Y:S01]  /*6790*/  UMOV UR21, UR29 ;  /* 0x0000001d00157c82 */ /* 0x000fe20008000000 */
[----:B------:R-:W-:Y:S01]  /*67a0*/  UMOV UR11, UR27 ;  /* 0x0000001b000b7c82 */ /* 0x000fe20008000000 */
[----:B------:R-:W-:Y:S01]  /*67b0*/  UMOV UR12, UR28 ;  /* 0x0000001c000c7c82 */ /* 0x000fe20008000000 */
[----:B------:R-:W-:Y:S01]  /*67c0*/  UMOV UR13, UR29 ;  /* 0x0000001d000d7c82 */ /* 0x000fe20008000000 */
[----:B------:R-:W-:Y:S01]  /*67d0*/  UMOV UR9, UR17 ;  /* 0x0000001100097c82 */ /* 0x000fe20008000000 */
[----:B------:R-:W-:Y:S01]  /*67e0*/  VOTEU.ALL UP0, P2 ;  /* 0x0000000000ff7886 */ /* 0x000fe20001000000 */
[----:B------:R-:W-:Y:S01]  /*67f0*/  @!P2 IMAD.X R0, RZ, RZ, R11, P0 ;  /* 0x000000ffff00a224 */ /* 0x000fe200000e060b */
[----:B------:R-:W-:Y:S02]  /*6800*/  R2UR UR55, R49 ;  /* 0x00000000313772ca */ /* 0x000fe400000e0000 */
[----:B------:R-:W-:Y:S01]  /*6810*/  R2UR UR44, R50 ;  /* 0x00000000322c72ca */ /* 0x000fe200000e0000 */
[----:B------:R-:W-:Y:S01]  /*6820*/  @!UP0 ULEA UR4, UR6, UR31, 0xc ;  /* 0x0000001f06048291 */ /* 0x000fe2000f8e60ff */
[----:B------:R-:W-:Y:S01]  /*6830*/  LOP3.LUT R8, R8, 0x1, RZ, 0x3c, !PT ;  /* 0x0000000108087812 */ /* 0x000fe200078e3cff */
[----:B------:R-:W-:Y:S02]  /*6840*/  @!UP0 UPRMT UR7, URZ, 0x40, URZ ;  /* 0x00000040ff078896 */ /* 0x000fe400080000ff */
[----:B------:R-:W-:Y:S02]  /*6850*/  @!UP0 UIADD3 UR16, UPT, UPT, UR4, 0x300, URZ ;  /* 0x0000030004108890 */ /* 0x000fe4000fffe0ff */
[----:B------:R-:W-:Y:S02]  /*6860*/  @!UP0 UIADD3 UR8, UPT, UPT, UR4, 0xb00, URZ ;  /* 0x00000b0004088890 */ /* 0x000fe4000fffe0ff */
[----:B------:R-:W-:Y:S01]  /*6870*/  UIADD3 UR4, UPT, UPT, UR6, 0x1, URZ ;  /* 0x0000000106047890 */ /* 0x000fe2000fffe0ff */
[----:B------:R-:W-:Y:S01]  /*6880*/  @!P2 R2UR UR6, R2 ;  /* 0x000000000206a2ca */ /* 0x000fe200000e0000 */
[----:B------:R-:W-:Y:S02]  /*6890*/  @!UP0 UIADD3 UR18, UPT, UPT, UR26, 0x10, URZ ;  /* 0x000000101a128890 */ /* 0x000fe4000fffe0ff */
[----:B------:R-:W-:Y:S02]  /*68a0*/  @!UP0 UIADD3 UR10, UPT, UPT, UR26, 0x30, URZ ;  /* 0x000000301a0a8890 */ /* 0x000fe4000fffe0ff */
[----:B------:R-:W-:Y:S02]  /*68b0*/  @!UP0 UPRMT UR24, UR7, 0x5410, URZ ;  /* 0x0000541007188896 */ /* 0x000fe400080000ff */
[----:B------:R-:W-:Y:S02]  /*68c0*/  UISETP.NE.AND UP0, UPT, UR4, 0x3, UPT ;  /* 0x000000030400788c */ /* 0x000fe4000bf05270 */
[----:B------:R-:W-:Y:S02]  /*68d0*/  UIADD3 UR44, UPT, UPT, UR15, UR44, URZ ;  /* 0x0000002c0f2c7290 */ /* 0x000fe4000fffe0ff */
[----:B------:R-:W-:Y:S01]  /*68e0*/  USEL UR32, UR4, URZ, UP0 ;  /* 0x000000ff04207287 */ /* 0x000fe20008000000 */
[----:B------:R-:W-:Y:S01]  /*68f0*/  @!P2 R2UR UR4, R0 ;  /* 0x000000000004a2ca */ /* 0x000fe200000e0000 */
[----:B------:R-:W-:Y:S01]  /*6900*/  IMAD.U32 R4, RZ, RZ, UR6 ;  /* 0x00000006ff047e24 */ /* 0x000fe2000f8e00ff */
[----:B------:R-:W-:Y:S02]  /*6910*/  USEL UR25, URZ, 0x1, UP0 ;  /* 0x00000001ff197887 */ /* 0x000fe40008000000 */
[----:B------:R-:W-:Y:S02]  /*6920*/  VOTEU.ALL UP0, P2 ;  /* 0x0000000000ff7886 */ /* 0x000fe40001000000 */
[----:B------:R-:W-:Y:S02]  /*6930*/  @!P2 R2UR UR6, R4 ;  /* 0x000000000406a2ca */ /* 0x000fe400000e0000 */
[----:B------:R-:W-:Y:S05]  /*6940*/  LOP3.LUT R9, R9, UR25, RZ, 0x3c, !PT ;  /* 0x0000001909097c12 */ /* 0x000fea000f8e3cff */
[----:B------:R-:W-:Y:S01]  /*6950*/  IMAD.U32 R5, RZ, RZ, UR4 ;  /* 0x00000004ff057e24 */ /* 0x000fe2000f8e00ff */
[----:B--2---:R-:W-:Y:S04]  /*6960*/  UPRMT UR4, UR56, 0x654, UR17 ;  /* 0x0000065438047896 */ /* 0x004fe80008000011 */
[----:B------:R-:W-:Y:S11]  /*6970*/  @!P2 R2UR UR7, R5 ;  /* 0x000000000507a2ca */ /* 0x000ff600000e0000 */
[----:B------:R-:W-:Y:S02]  /*6980*/  @!UPT UIADD3 URZ, UPT, UPT, URZ, URZ, URZ ;  /* 0x000000fffffff290 */ /* 0x000fe4000fffe0ff */
[----:B------:R1:W-:Y:S01]  /*6990*/  @!UP0 UTMALDG.4D.IM2COL [UR16], [UR6], UR24 ;  /* 0x00000010060083b4 */ /* 0x0003e20008058018 */
[----:B------:R-:W-:Y:S05]  /*69a0*/  VOTEU.ALL UP0, P2 ;  /* 0x0000000000ff7886 */ /* 0x000fea0001000000 */
[----:B------:R2:W-:Y:S01]  /*69b0*/  @!UP0 UTMALDG.4D.IM2COL [UR8], [UR6], UR24 ;  /* 0x00000008060083b4 */ /* 0x0005e20008058018 */
[----:B------:R2:W-:Y:S01]  /*69c0*/  @!P2 SYNCS.ARRIVE.TRANS64.RED.A0TR RZ, [UR5+0x230], R3 ;  /* 0x00023003ffffa9a7 */ /* 0x0005e20008300405 */
[----:B------:R-:W-:Y:S01]  /*69d0*/  SYNCS.ARRIVE.TRANS64.RED.A1T0 RZ, [UR4], RZ ;  /* 0x000000ffffff79a7 */ /* 0x000fe20008100404 */
[----:B-1----:R-:W-:Y:S01]  /*69e0*/  UIADD3 UR20, UPT, UPT, UR14, UR55, URZ ;  /* 0x000000370e147290 */ /* 0x002fe2000fffe0ff */
[----:B------:R-:W-:Y:S11]  /*69f0*/  BRA.U UP2, `(.L_x_119) ;  /* 0xfffffff102747547 */ /* 0x000ff6000b83ffff */
[----:B------:R-:W-:Y:S01]  /*6a00*/  UIADD3 UR31, UPT, UPT, UR31, 0x248, URZ ;  /* 0x000002481f1f7890 */ /* 0x000fe2000fffe0ff */
[----:B------:R-:W-:-:S03]  /*6a10*/  SHF.L.U32 R2, R9, 0x1f, RZ ;  /* 0x0000001f09027819 */ /* 0x000fc600000006ff */
[----:B------:R-:W-:-:S09]  /*6a20*/  ULEA UR4, UR32, UR31, 0x3 ;  /* 0x0000001f20047291 */ /* 0x000fd2000f8e18ff */
[----:B------:R-:W1:Y:S02]  /*6a30*/  SYNCS.PHASECHK.TRANS64.TRYWAIT P0, [UR4], R2 ;  /* 0x00000002ff0075a7 */ /* 0x000e640008001104 */
[----:B-1----:R-:W-:Y:S05]  /*6a40*/  @!P0 BRA `(.L_x_120) ;  /* 0x0000003c004c8947 */ /* 0x002fea0003800000 */
.L_x_253:
[----:B------:R-:W-:-:S04]  /*6a50*/  UIADD3 UR4, UPT, UPT, UR32, 0x1, URZ ;  /* 0x0000000120047890 */ /* 0x000fc8000fffe0ff */
[----:B------:R-:W-:-:S04]  /*6a60*/  UISETP.NE.AND UP0, UPT, UR4, 0x3, UPT ;  /* 0x000000030400788c */ /* 0x000fc8000bf05270 */
[----:B--2---:R-:W-:Y:S02]  /*6a70*/  USEL UR6, URZ, 0x1, UP0 ;  /* 0x00000001ff067887 */ /* 0x004fe40008000000 */
[----:B------:R-:W-:-:S04]  /*6a80*/  USEL UR4, UR4, URZ, UP0 ;  /* 0x000000ff04047287 */ /* 0x000fc80008000000 */
[----:B------:R-:W-:Y:S01]  /*6a90*/  ULEA UR5, UR4, UR31, 0x3 ;  /* 0x0000001f04057291 */ /* 0x000fe2000f8e18ff */
[----:B------:R-:W-:-:S04]  /*6aa0*/  LOP3.LUT R9, R9, UR6, RZ, 0x3c, !PT ;  /* 0x0000000609097c12 */ /* 0x000fc8000f8e3cff */
[----:B-1----:R-:W-:-:S04]  /*6ab0*/  SHF.L.U32 R2, R9, 0x1f, RZ ;  /* 0x0000001f09027819 */ /* 0x002fc800000006ff */
[----:B------:R-:W1:Y:S02]  /*6ac0*/  SYNCS.PHASECHK.TRANS64.TRYWAIT P0, [UR5], R2 ;  /* 0x00000002ff0075a7 */ /* 0x000e640008001105 */
[----:B-1----:R-:W-:Y:S05]  /*6ad0*/  @!P0 BRA `(.L_x_121) ;  /* 0x0000003c00408947 */ /* 0x002fea0003800000 */
.L_x_255:
[----:B------:R-:W-:-:S04]  /*6ae0*/  UIADD3 UR4, UPT, UPT, UR4, 0x1, URZ ;  /* 0x0000000104047890 */ /* 0x000fc8000fffe0ff */
[----:B------:R-:W-:-:S04]  /*6af0*/  UISETP.NE.AND UP0, UPT, UR4, 0x3, UPT ;  /* 0x000000030400788c */ /* 0x000fc8000bf05270 */
[----:B------:R-:W-:Y:S02]  /*6b00*/  USEL UR5, URZ, 0x1, UP0 ;  /* 0x00000001ff057887 */ /* 0x000fe40008000000 */
[----:B------:R-:W-:-:S04]  /*6b10*/  USEL UR4, UR4, URZ, UP0 ;  /* 0x000000ff04047287 */ /* 0x000fc80008000000 */
[----:B------:R-:W-:Y:S01]  /*6b20*/  ULEA UR4, UR4, UR31, 0x3 ;  /* 0x0000001f04047291 */ /* 0x000fe2000f8e18ff */
[----:B-1----:R-:W-:-:S04]  /*6b30*/  LOP3.LUT R2, R9, UR5, RZ, 0x3c, !PT ;  /* 0x0000000509027c12 */ /* 0x002fc8000f8e3cff */
[----:B------:R-:W-:Y:S01]  /*6b40*/  SHF.L.U32 R2, R2, 0x1f, RZ ;  /* 0x0000001f02027819 */ /* 0x000fe200000006ff */
[----:B------:R-:W-:-:S07]  /*6b50*/  IMAD.U32 R0, RZ, RZ, UR4 ;  /* 0x00000004ff007e24 */ /* 0x000fce000f8e00ff */
.L_x_122:
[----:B-1----:R1:W2:Y:S02]  /*6b60*/  SYNCS.PHASECHK.TRANS64.TRYWAIT P0, [R0+URZ], R2 ;  /* 0x00000002000075a7 */ /* 0x0022a400080011ff */
[----:B--2---:R-:W-:Y:S05]  /*6b70*/  @!P0 NANOSLEEP.SYNCS 0x989680 ;  /* 0x009896800000895d */ /* 0x004fea0003900000 */
[----:B------:R-:W2:Y:S02]  /*6b80*/  @!P0 SYNCS.PHASECHK.TRANS64 P0, [R0+URZ], R2 ;  /* 0x00000002000085a7 */ /* 0x000ea400080010ff */
[----:B--2---:R-:W-:Y:S05]  /*6b90*/  @P0 EXIT ;  /* 0x000000000000094d */ /* 0x004fea0003800000 */
[----:B------:R-:W-:Y:S05]  /*6ba0*/  BRA `(.L_x_122) ;  /* 0xfffffffc00ec7947 */ /* 0x000fea000383ffff */
.L_x_110:
[----:B------:R-:W-:-:S06]  /*6bb0*/  UISETP.GE.AND UP0, UPT, UR18, 0x4, UPT ;  /* 0x000000041200788c */ /* 0x000fcc000bf06270 */
[----:B------:R-:W-:-:S13]  /*6bc0*/  PLOP3.LUT P0, PT, PT, PT, UP0, 0x80, 0x8 ;  /* 0x000000000008781c */ /* 0x000fda0003f0f008 */
[----:B-1----:R-:W-:Y:S05]  /*6bd0*/  @!P0 EXIT ;  /* 0x000000000000894d */ /* 0x002fea0003800000 */
[----:B------:R-:W1:Y:S08]  /*6be0*/  S2UR UR4, SR_CgaCtaId ;  /* 0x00000000000479c3 */ /* 0x000e700000008800 */
[----:B------:R-:W-:Y:S01]  /*6bf0*/  BAR.SYNC.DEFER_BLOCKING 0x6, 0xa0 ;  /* 0x0182800000007b1d */ /* 0x000fe20000010000 */
[----:B------:R-:W-:Y:S01]  /*6c00*/  IMAD.SHL.U32 R44, R55, 0x10, RZ ;  /* 0x00000010372c7824 */ /* 0x000fe200078e00ff */
[----:B------:R-:W-:Y:S01]  /*6c10*/  CS2R R52, SRZ ;  /* 0x0000000000347805 */ /* 0x000fe2000001ff00 */
[----:B------:R-:W-:-:S02]  /*6c20*/  IMAD.SHL.U32 R0, R46, 0x200, RZ ;  /* 0x000002002e007824 */ /* 0x000fc400078e00ff */
[C---:B------:R-:W-:Y:S01]  /*6c30*/  IMAD.SHL.U32 R4, R55.reuse, 0x2, RZ ;  /* 0x0000000237047824 */ /* 0x040fe200078e00ff */
[----:B------:R-:W-:Y:S02]  /*6c40*/  UMOV UR45, 0x400 ;  /* 0x00000400002d7882 */ /* 0x000fe40000000000 */
[----:B------:R-:W2:Y:S01]  /*6c50*/  LDC.64 R42, c[0x0][0x8b0] ;  /* 0x00022c00ff2a7b82 */ /* 0x000ea20000000a00 */
[C---:B------:R-:W-:Y:S01]  /*6c60*/  LOP3.LUT R54, R44.reuse, 0x5b0, RZ, 0xc0, !PT ;  /* 0x000005b02c367812 */ /* 0x040fe200078ec0ff */
[----:B------:R-:W-:Y:S01]  /*6c70*/  IMAD.U32 R23, R55, 0x10000, RZ ;  /* 0x0001000037177824 */ /* 0x000fe200078e00ff */
[----:B------:R-:W-:Y:S01]  /*6c80*/  LOP3.LUT R5, R44, 0x40, RZ, 0xc0, !PT ;  /* 0x000000402c057812 */ /* 0x000fe200078ec0ff */
[----:B------:R-:W-:Y:S01]  /*6c90*/  IMAD.MOV.U32 R22, RZ, RZ, RZ ;  /* 0x000000ffff167224 */ /* 0x000fe200078e00ff */
[----:B------:R-:W-:Y:S01]  /*6ca0*/  LOP3.LUT R54, R54, 0x200, R0, 0xf8, !PT ;  /* 0x0000020036367812 */ /* 0x000fe200078ef800 */
[----:B------:R-:W-:Y:S01]  /*6cb0*/  IMAD.SHL.U32 R0, R46, 0x200000, RZ ;  /* 0x002000002e007824 */ /* 0x000fe200078e00ff */
[----:B------:R-:W-:Y:S01]  /*6cc0*/  LOP3.LUT P0, RZ, R44, 0x40, RZ, 0xc0, !PT ;  /* 0x000000402cff7812 */ /* 0x000fe2000780c0ff */
[----:B------:R-:W3:Y:S01]  /*6cd0*/  LDC.64 R40, c[0x0][0x8a8] ;  /* 0x00022a00ff287b82 */ /* 0x000ee20000000a00 */
[----:B------:R-:W-:Y:S01]  /*6ce0*/  LOP3.LUT R4, R5, 0x8, R4, 0xf8, !PT ;  /* 0x0000000805047812 */ /* 0x000fe200078ef804 */
[----:B------:R-:W4:Y:S01]  /*6cf0*/  LDCU UR59, c[0x0][0x370] ;  /* 0x00006e00ff3b77ac */ /* 0x000f220008000800 */
[----:B------:R-:W-:-:S02]  /*6d00*/  LOP3.LUT R0, R0, 0x200000, RZ, 0xc0, !PT ;  /* 0x0020000000007812 */ /* 0x000fc400078ec0ff */
[----:B------:R-:W-:Y:S01]  /*6d10*/  LOP3.LUT R54, R54, R4, RZ, 0xfc, !PT ;  /* 0x0000000436367212 */ /* 0x000fe200078efcff */
[----:B------:R-:W2:Y:S01]  /*6d20*/  LDCU UR42, c[0x0][0xb0c] ;  /* 0x00016180ff2a77ac */ /* 0x000ea20008000800 */
[----:B------:R-:W-:Y:S02]  /*6d30*/  LOP3.LUT R23, R0, 0x400000, R23, 0xf8, !PT ;  /* 0x0040000000177812 */ /* 0x000fe400078ef817 */
[----:B------:R-:W-:Y:S01]  /*6d40*/  P2R R0, PR, RZ, 0x1 ;  /* 0x00000001ff007803 */ /* 0x000fe20000000000 */
[----:B-1----:R-:W-:Y:S01]  /*6d50*/  ULEA UR45, UR4, UR45, 0x18 ;  /* 0x0000002d042d7291 */ /* 0x002fe2000f8ec0ff */
[----:B------:R-:W-:Y:S01]  /*6d60*/  LOP3.LUT R55, R55, 0x60, RZ, 0xc0, !PT ;  /* 0x0000006037377812 */ /* 0x000fe200078ec0ff */
[----:B------:R-:W1:Y:S01]  /*6d70*/  LDCU.64 UR4, c[0x0][0xa90] ;  /* 0x00015200ff0477ac */ /* 0x000e620008000a00 */
[----:B------:R-:W2:Y:S06]  /*6d80*/  LDCU UR38, c[0x0][0xb30] ;  /* 0x00016600ff2677ac */ /* 0x000eac0008000800 */
[----:B------:R-:W4:Y:S01]  /*6d90*/  LDS R2, [UR45+0x2c0] ;  /* 0x0002c02dff027984 */ /* 0x000f220008000800 */
[----:B------:R-:W2:Y:S01]  /*6da0*/  LDCU.64 UR56, c[0x0][0x888] ;  /* 0x00011100ff3877ac */ /* 0x000ea20008000a00 */
[----:B------:R-:W2:Y:S01]  /*6db0*/  LDCU.64 UR40, c[0x0][0xb28] ;  /* 0x00016500ff2877ac */ /* 0x000ea20008000a00 */
[----:B------:R-:W2:Y:S01]  /*6dc0*/  LDCU.64 UR62, c[0x0][0x890] ;  /* 0x00011200ff3e77ac */ /* 0x000ea20008000a00 */
[----:B-1----:R-:W-:Y:S01]  /*6dd0*/  IMAD.U32 R48, RZ, RZ, UR4 ;  /* 0x00000004ff307e24 */ /* 0x002fe2000f8e00ff */
[----:B------:R-:W-:Y:S01]  /*6de0*/  UIADD3 UR4, UPT, UPT, UR45, 0x300, URZ ;  /* 0x000003002d047890 */ /* 0x000fe2000fffe0ff */
[----:B------:R-:W-:Y:S01]  /*6df0*/  IMAD.U32 R47, RZ, RZ, UR5 ;  /* 0x00000005ff2f7e24 */ /* 0x000fe2000f8e00ff */
[----:B------:R-:W1:Y:S04]  /*6e00*/  LDCU.128 UR52, c[0x0][0xb10] ;  /* 0x00016200ff3477ac */ /* 0x000e680008000c00 */
[----:B------:R-:W-:Y:S01]  /*6e10*/  IMAD.U32 R0, RZ, RZ, UR4 ;  /* 0x00000004ff007e24 */ /* 0x000fe2000f8e00ff */
[----:B------:R-:W1:Y:S01]  /*6e20*/  LDCU UR58, c[0x0][0x374] ;  /* 0x00006e80ff3a77ac */ /* 0x000e620008000800 */
[----:B------:R-:W-:Y:S01]  /*6e30*/  UMOV UR51, 0x1 ;  /* 0x0000000100337882 */ /* 0x000fe20000000000 */
[----:B------:R-:W-:Y:S01]  /*6e40*/  UMOV UR48, URZ ;  /* 0x000000ff00307c82 */ /* 0x000fe20008000000 */
[----:B------:R-:W-:Y:S01]  /*6e50*/  UMOV UR50, URZ ;  /* 0x000000ff00327c82 */ /* 0x000fe20008000000 */
[----:B------:R-:W-:Y:S01]  /*6e60*/  UMOV UR49, URZ ;  /* 0x000000ff00317c82 */ /* 0x000fe20008000000 */
[C---:B----4-:R-:W-:Y:S01]  /*6e70*/  VIADD R3, R2.reuse, 0x20 ;  /* 0x0000002002037836 */ /* 0x050fe20000000000 */
[----:B------:R-:W-:-:S04]  /*6e80*/  LOP3.LUT R2, R2, 0xffff, RZ, 0xc0, !PT ;  /* 0x0000ffff02027812 */ /* 0x000fc800078ec0ff */
[----:B------:R-:W-:-:S05]  /*6e90*/  LOP3.LUT R3, R3, 0xffff, RZ, 0xc0, !PT ;  /* 0x0000ffff03037812 */ /* 0x000fca00078ec0ff */
[----:B-123--:R4:W-:Y:S02]  /*6ea0*/  STL.64 [R1], R2 ;  /* 0x0000000201007387 */ /* 0x00e9e40000100a00 */
.L_x_153:
[----:B----4-:R-:W-:Y:S04]  /*6eb0*/  SHF.L.U32 R2, R52, 0x1f, RZ ;  /* 0x0000001f34027819 */ /* 0x010fe800000006ff */
[----:B------:R-:W1:Y:S02]  /*6ec0*/  SYNCS.PHASECHK.TRANS64.TRYWAIT P0, [UR45+0x270], R2 ;  /* 0x00027002ff0075a7 */ /* 0x000e64000800112d */
[----:B-1----:R-:W-:Y:S05]  /*6ed0*/  @!P0 BRA `(.L_x_123) ;  /* 0x0000003800588947 */ /* 0x002fea0003800000 */
.L_x_257:
[----:B-1----:R-:W-:Y:S01]  /*6ee0*/  LEA R2, R22, UR43, 0x2 ;  /* 0x0000002b16027c11 */ /* 0x002fe2000f8e10ff */
[----:B------:R-:W1:Y:S01]  /*6ef0*/  LDS.128 R4, [UR45+0x2b0] ;  /* 0x0002b02dff047984 */ /* 0x000e620008000c00 */
[----:B------:R-:W-:Y:S02]  /*6f00*/  UIADD3 UR4, UPT, UPT, UR45, 0x278, URZ ;  /* 0x000002782d047890 */ /* 0x000fe4000fffe0ff */
[----:B------:R-:W-:Y:S01]  /*6f10*/  UISETP.GE.AND UP0, UPT, UR39, 0x1, UPT ;  /* 0x000000012700788c */ /* 0x000fe2000bf06270 */
[----:B------:R-:W-:Y:S01]  /*6f20*/  @!PT LDS RZ, [RZ] ;  /* 0x00000000fffff984 */ /* 0x000fe20000000800 */
[----:B------:R-:W-:Y:S01]  /*6f30*/  @!PT LDS RZ, [RZ] ;  /* 0x00000000fffff984 */ /* 0x000fe20000000800 */
[----:B------:R-:W-:Y:S01]  /*6f40*/  @!PT LDS RZ, [RZ] ;  /* 0x00000000fffff984 */ /* 0x000fe20000000800 */
[----:B------:R-:W-:Y:S01]  /*6f50*/  @!PT LDS RZ, [RZ] ;  /* 0x00000000fffff984 */ /* 0x000fe20000000800 */
[----:B------:R2:W-:Y:S06]  /*6f60*/  MEMBAR.ALL.CTA ;  /* 0x0000000000007992 */ /* 0x0005ec0000008000 */
[----:B--2---:R-:W2:Y:S01]  /*6f70*/  FENCE.VIEW.ASYNC.S ;  /* 0x00000000000073c6 */ /* 0x004ea20000000000 */
[----:B------:R-:W-:Y:S09]  /*6f80*/  UPRMT UR4, URZ, 0x654, UR4 ;  /* 0x00000654ff047896 */ /* 0x000ff20008000004 */
[----:B--2---:R-:W-:Y:S01]  /*6f90*/  SYNCS.ARRIVE.TRANS64.RED.A1T0 RZ, [UR4], RZ ;  /* 0x000000ffffff79a7 */ /* 0x004fe20008100404 */
[----:B------:R-:W5:Y:S01]  /*6fa0*/  LDL R2, [R2] ;  /* 0x0000000002027983 */ /* 0x000f620000100800 */
[----:B-1----:R-:W-:Y:S11]  /*6fb0*/  LOP3.LUT P0, RZ, R6, 0x1, RZ, 0xc0, !PT ;  /* 0x0000000106ff7812 */ /* 0x002ff6000780c0ff */
[----:B------:R-:W-:Y:S02]  /*6fc0*/  @!UPT UIADD3 URZ, UPT, UPT, URZ, URZ, URZ ;  /* 0x000000fffffff290 */ /* 0x000fe4000fffe0ff */
[----:B------:R-:W-:Y:S01]  /*6fd0*/  VOTEU.ANY UP1, P0 ;  /* 0x0000000000ff7886 */ /* 0x000fe20000020100 */
[----:B------:R-:W-:Y:S01]  /*6fe0*/  PLOP3.LUT P0, PT, PT, PT, UP1, 0x80, 0x8 ;  /* 0x000000000008781c */ /* 0x000fe20003f0f018 */
[----:B------:R-:W-:Y:S11]  /*6ff0*/  UP2UR UR60, UPR, URZ, 0x2 ;  /* 0x00000002ff3c7883 */ /* 0x000ff60008000000 */
[----:B------:R-:W-:Y:S01]  /*7000*/  @!UPT UIADD3 URZ, UPT, UPT, URZ, URZ, URZ ;  /* 0x000000fffffff290 */ /* 0x000fe2000fffe0ff */
[----:B------:R-:W-:Y:S02]  /*7010*/  @P0 MOV R3, R4 ;  /* 0x0000000400030202 */ /* 0x000fe40000000f00 */
[----:B------:R-:W-:Y:S02]  /*7020*/  @P0 LOP3.LUT R0, R5, 0xffff, RZ, 0xc0, !PT ;  /* 0x0000ffff05000812 */ /* 0x000fe400078ec0ff */
[----:B------:R-:W-:Y:S02]  /*7030*/  @P0 R2UR UR5, R3 ;  /* 0x00000000030502ca */ /* 0x000fe400000e0000 */
[----:B------:R-:W-:Y:S11]  /*7040*/  @P0 R2UR UR4, R0 ;  /* 0x00000000000402ca */ /* 0x000ff600000e0000 */
[----:B------:R-:W-:Y:S02]  /*7050*/  @UP1 UMOV UR37, UR5 ;  /* 0x0000000500251c82 */ /* 0x000fe40008000000 */
[----:B------:R-:W-:Y:S01]  /*7060*/  @UP1 UMOV UR36, UR4 ;  /* 0x0000000400241c82 */ /* 0x000fe20008000000 */
[----:B------:R-:W-:Y:S05]  /*7070*/  BRA.U !UP0, `(.L_x_124) ;  /* 0x0000000108cc7547 */ /* 0x000fea000b800000 */
[----:B------:R-:W1:Y:S01]  /*7080*/  LDCU UR9, c[0x0][0xb20] ;  /* 0x00016400ff0977ac */ /* 0x000e620008000800 */
[----:B------:R-:W-:Y:S02]  /*7090*/  UIMAD.WIDE.U32 UR4, UR58, UR55, URZ ;  /* 0x000000373a0472a5 */ /* 0x000fe4000f8e00ff */
[----:B------:R-:W-:Y:S02]  /*70a0*/  UIMAD.WIDE.U32 UR6, UR59, UR52, URZ ;  /* 0x000000343b0672a5 */ /* 0x000fe4000f8e00ff */
[----:B------:R-:W-:Y:S02]  /*70b0*/  UIMAD.WIDE.U32 UR10, UR36, UR55, URZ ;  /* 0x00000037240a72a5 */ /* 0x000fe4000f8e00ff */
[----:B------:R-:W-:Y:S02]  /*70c0*/  UISETP.NE.AND UP0, UPT, UR54, 0x1, UPT ;  /* 0x000000013600788c */ /* 0x000fe4000bf05270 */
[----:B------:R-:W-:Y:S02]  /*70d0*/  UISETP.NE.AND UP1, UPT, UR42, 0x1, UPT ;  /* 0x000000012a00788c */ /* 0x000fe4000bf25270 */
[----:B------:R-:W-:Y:S02]  /*70e0*/  UISETP.NE.AND UP2, UPT, UR39, 0x1, UPT ;  /* 0x000000012700788c */ /* 0x000fe4000bf45270 */
[----:B------:R-:W-:Y:S01]  /*70f0*/  UIMAD.WIDE.U32 UR12, UR37, UR52, URZ ;  /* 0x00000034250c72a5 */ /* 0x000fe2000f8e00ff */
[----:B------:R-:W-:Y:S01]  /*7100*/  UMOV UR4, UR5 ;  /* 0x0000000500047c82 */ /* 0x000fe20008000000 */
[----:B------:R-:W-:Y:S01]  /*7110*/  UMOV UR6, UR11 ;  /* 0x0000000b00067c82 */ /* 0x000fe20008000000 */
[----:B-1----:R-:W-:Y:S03]  /*7120*/  USHF.R.U32.HI UR8, URZ, UR9, UR4 ;  /* 0x00000009ff087299 */ /* 0x002fe60008011604 */
[----:B------:R-:W-:Y:S02]  /*7130*/  UMOV UR4, UR7 ;  /* 0x0000000700047c82 */ /* 0x000fe40008000000 */
[----:B------:R-:W-:Y:S02]  /*7140*/  USHF.R.U32.HI UR5, URZ, UR53, UR4 ;  /* 0x00000035ff057299 */ /* 0x000fe40008011604 */
[----:B------:R-:W-:Y:S02]  /*7150*/  USEL UR4, UR58, UR8, !UP0 ;  /* 0x000000083a047287 */ /* 0x000fe4000c000000 */
[----:B------:R-:W-:Y:S02]  /*7160*/  USHF.R.U32.HI UR8, URZ, UR9, UR6 ;  /* 0x00000009ff087299 */ /* 0x000fe40008011606 */
[----:B------:R-:W-:Y:S02]  /*7170*/  UIMAD.WIDE.U32 UR6, UR4, UR40, URZ ;  /* 0x00000028040672a5 */ /* 0x000fe4000f8e00ff */
[----:B------:R-:W-:Y:S02]  /*7180*/  USEL UR9, UR59, UR5, !UP1 ;  /* 0x000000053b097287 */ /* 0x000fe4000c800000 */
[----:B------:R-:W-:Y:S02]  /*7190*/  USEL UR8, UR36, UR8, !UP0 ;  /* 0x0000000824087287 */ /* 0x000fe4000c000000 */
[----:B------:R-:W-:Y:S01]  /*71a0*/  UIMAD.WIDE.U32 UR10, UR9, UR40, URZ ;  /* 0x00000028090a72a5 */ /* 0x000fe2000f8e00ff */
[----:B------:R-:W-:Y:S01]  /*71b0*/  UMOV UR6, UR7 ;  /* 0x0000000700067c82 */ /* 0x000fe20008000000 */
[----:B------:R-:W-:Y:S01]  /*71c0*/  UMOV UR5, UR13 ;  /* 0x0000000d00057c82 */ /* 0x000fe20008000000 */
[----:B------:R-:W-:Y:S02]  /*71d0*/  @UP2 USHF.R.U32.HI UR4, URZ, UR41, UR6 ;  /* 0x00000029ff042299 */ /* 0x000fe40008011606 */
[----:B------:R-:W-:Y:S02]  /*71e0*/  USHF.R.U32.HI UR5, URZ, UR53, UR5 ;  /* 0x00000035ff057299 */ /* 0x000fe40008011605 */
[----:B------:R-:W-:Y:S02]  /*71f0*/  UIMAD UR4, UR39, UR4, URZ ;  /* 0x00000004270472a4 */ /* 0x000fe4000f8e02ff */
[----:B------:R-:W-:Y:S02]  /*7200*/  USEL UR5, UR37, UR5, !UP1 ;  /* 0x0000000525057287 */ /* 0x000fe4000c800000 */
[----:B------:R-:W-:Y:S01]  /*7210*/  UISETP.GE.AND UP0, UPT, UR8, UR4, UPT ;  /* 0x000000040800728c */ /* 0x000fe2000bf06270 */
[----:B------:R-:W-:Y:S01]  /*7220*/  UMOV UR6, UR11 ;  /* 0x0000000b00067c82 */ /* 0x000fe20008000000 */
[----:B------:R-:W-:Y:S02]  /*7230*/  UIMAD.WIDE.U32 UR10, UR8, UR40, URZ ;  /* 0x00000028080a72a5 */ /* 0x000fe4000f8e00ff */
[----:B------:R-:W-:Y:S04]  /*7240*/  @UP2 USHF.R.U32.HI UR9, URZ, UR41, UR6 ;  /* 0x00000029ff092299 */ /* 0x000fe80008011606 */
[----:B------:R-:W-:Y:S01]  /*7250*/  UIMAD UR6, UR39, UR9, URZ ;  /* 0x00000009270672a4 */ /* 0x000fe2000f8e02ff */
[----:B------:R-:W-:Y:S03]  /*7260*/  UMOV UR4, UR11 ;  /* 0x0000000b00047c82 */ /* 0x000fe60008000000 */
[----:B------:R-:W-:Y:S02]  /*7270*/  UISETP.GE.OR UP0, UPT, UR5, UR6, UP0 ;  /* 0x000000060500728c */ /* 0x000fe40008706670 */
[----:B------:R-:W-:Y:S02]  /*7280*/  USHF.R.U32.HI UR4, URZ, UR41, UR4 ;  /* 0x00000029ff047299 */ /* 0x000fe40008011604 */
[----:B------:R-:W-:Y:S02]  /*7290*/  UIMAD.WIDE.U32 UR6, UR5, UR40, URZ ;  /* 0x00000028050672a5 */ /* 0x000fe4000f8e00ff */
[----:B------:R-:W-:Y:S02]  /*72a0*/  USEL UR11, UR8, UR4, !UP2 ;  /* 0x00000004080b7287 */ /* 0x000fe4000d000000 */
[----:B------:R-:W-:Y:S02]  /*72b0*/  UIADD3 UR6, UPT, UPT, -UR5, URZ, URZ ;  /* 0x000000ff05067290 */ /* 0x000fe4000fffe1ff */
[----:B------:R-:W-:Y:S02]  /*72c0*/  UIADD3 UR10, UPT, UPT, -UR11, URZ, URZ ;  /* 0x000000ff0b0a7290 */ /* 0x000fe4000fffe1ff */
[----:B------:R-:W-:Y:S02]  /*72d0*/  UIMAD UR6, UR42, UR6, UR37 ;  /* 0x000000062a0672a4 */ /* 0x000fe4000f8e0225 */
[----:B------:R-:W-:Y:S01]  /*72e0*/  UIMAD UR10, UR39, UR10, UR8 ;  /* 0x0000000a270a72a4 */ /* 0x000fe2000f8e0208 */
[----:B------:R-:W-:Y:S01]  /*72f0*/  @!UP0 UMOV UR4, UR7 ;  /* 0x0000000700048c82 */ /* 0x000fe20008000000 */
[----:B------:R-:W-:Y:S02]  /*7300*/  UIADD3 UR7, UPT, UPT, -UR8, URZ, URZ ;  /* 0x000000ff08077290 */ /* 0x000fe4000fffe1ff */
[----:B------:R-:W-:Y:S04]  /*7310*/  @!UP0 USHF.R.U32.HI UR4, URZ, UR41, UR4 ;  /* 0x00000029ff048299 */ /* 0x000fe80008011604 */
[----:B------:R-:W-:Y:S04]  /*7320*/  @!UP0 USEL UR4, UR5, UR4, !UP2 ;  /* 0x0000000405048287 */ /* 0x000fe8000d000000 */
[----:B------:R-:W-:Y:S02]  /*7330*/  @!UP0 UIMAD UR9, UR9, UR10, UR4 ;  /* 0x0000000a090982a4 */ /* 0x000fe4000f8e0204 */
[----:B------:R-:W-:Y:S02]  /*7340*/  @!UP0 UIADD3 UR10, UPT, UPT, UR11, -UR4, URZ ;  /* 0x800000040b0a8290 */ /* 0x000fe4000fffe0ff */
[----:B------:R-:W-:Y:S02]  /*7350*/  UIMAD UR4, UR54, UR7, UR36 ;  /* 0x00000007360472a4 */ /* 0x000fe4000f8e0224 */
[----:B------:R-:W-:Y:S03]  /*7360*/  @!UP0 UIMAD UR8, UR10, UR39, UR5 ;  /* 0x000000270a0882a4 */ /* 0x000fe6000f8e0205 */
[----:B------:R-:W-:Y:S02]  /*7370*/  @!UP0 UMOV UR5, UR9 ;  /* 0x0000000900058c82 */ /* 0x000fe40008000000 */
[----:B------:R-:W-:Y:S02]  /*7380*/  UIMAD UR37, UR5, UR42, UR6 ;  /* 0x0000002a052572a4 */ /* 0x000fe4000f8e0206 */
[----:B------:R-:W-:Y:S11]  /*7390*/  UIMAD UR36, UR8, UR54, UR4 ;  /* 0x00000036082472a4 */ /* 0x000ff6000f8e0204 */
[----:B------:R-:W-:Y:S01]  /*73a0*/  @!UPT UIADD3 URZ, UPT, UPT, URZ, URZ, URZ ;  /* 0x000000fffffff290 */ /* 0x000fe2000fffe0ff */
.L_x_124:
[----:B------:R-:W-:Y:S01]  /*73b0*/  UISETP.NE.AND UP0, UPT, UR38, 0x1, UPT ;  /* 0x000000012600788c */ /* 0x000fe2000bf05270 */
[----:B------:R-:W-:Y:S01]  /*73c0*/  @P0 SHF.R.U32.HI R4, RZ, 0x10, R5 ;  /* 0x00000010ff040819 */ /* 0x000fe20000011605 */
[----:B------:R-:W-:Y:S02]  /*73d0*/  UIADD3 UR11, UPT, UPT, UR45, 0x300, URZ ;  /* 0x000003002d0b7890 */ /* 0x000fe4000fffe0ff */
[----:B------:R-:W-:Y:S01]  /*73e0*/  USHF.L.U32 UR47, UR20, 0x6, URZ ;  /* 0x00000006142f7899 */ /* 0x000fe200080006ff */
[----:B------:R-:W-:Y:S06]  /*73f0*/  @P0 R2UR UR61, R4 ;  /* 0x00000000043d02ca */ /* 0x000fec00000e0000 */
[----:B------:R-:W1:Y:S01]  /*7400*/  @!UP0 LDCU.128 UR12, c[0x0][0xb10] ;  /* 0x00016200ff0c87ac */ /* 0x000e620008000c00 */
[----:B------:R-:W2:Y:S01]  /*7410*/  @!UP0 LDCU UR5, c[0x0][0xb0c] ;  /* 0x00016180ff0587ac */ /* 0x000ea20008000800 */
[----:B------:R-:W3:Y:S01]  /*7420*/  @!UP0 LDCU UR10, c[0x0][0xb20] ;  /* 0x00016400ff0a87ac */ /* 0x000ee20008000800 */
[----:B-1----:R-:W-:Y:S02]  /*7430*/  UIMAD.WIDE.U32 UR8, UR37, UR12, URZ ;  /* 0x0000000c250872a5 */ /* 0x002fe4000f8e00ff */
[----:B------:R-:W-:Y:S02]  /*7440*/  UIMAD.WIDE.U32 UR6, UR36, UR15, URZ ;  /* 0x0000000f240672a5 */ /* 0x000fe4000f8e00ff */
[----:B------:R-:W-:Y:S03]  /*7450*/  @!UP0 UISETP.NE.AND UP1, UPT, UR14, 0x1, UPT ;  /* 0x000000010e00888c */ /* 0x000fe6000bf25270 */
[----:B------:R-:W-:Y:S01]  /*7460*/  @!UP0 UMOV UR4, UR9 ;  /* 0x0000000900048c82 */ /* 0x000fe20008000000 */
[----:B--2---:R-:W-:Y:S02]  /*7470*/  @!UP0 UISETP.NE.AND UP2, UPT, UR5, 0x1, UPT ;  /* 0x000000010500888c */ /* 0x004fe4000bf45270 */
[----:B------:R-:W-:Y:S01]  /*7480*/  @!UP0 USHF.R.U32.HI UR4, URZ, UR13, UR4 ;  /* 0x0000000dff048299 */ /* 0x000fe20008011604 */
[----:B------:R-:W-:Y:S02]  /*7490*/  @!UP0 UMOV UR6, UR7 ;  /* 0x0000000700068c82 */ /* 0x000fe40008000000 */
[----:B---3--:R-:W-:Y:S02]  /*74a0*/  @!UP0 USHF.R.U32.HI UR6, URZ, UR10, UR6 ;  /* 0x0000000aff068299 */ /* 0x008fe40008011606 */
[----:B------:R-:W-:Y:S02]  /*74b0*/  @!UP0 USEL UR7, UR37, UR4, !UP2 ;  /* 0x0000000425078287 */ /* 0x000fe4000d000000 */
[----:B------:R-:W-:Y:S04]  /*74c0*/  @!UP0 USEL UR6, UR36, UR6, !UP1 ;  /* 0x0000000624068287 */ /* 0x000fe8000c800000 */
[----:B------:R-:W-:Y:S02]  /*74d0*/  @!UP0 UIADD3 UR4, UPT, UPT, -UR7, UR6, URZ ;  /* 0x0000000607048290 */ /* 0x000fe4000fffe1ff */
[----:B------:R-:W-:Y:S02]  /*74e0*/  @!UP0 UIADD3 UR6, UPT, UPT, UR7, -UR6, URZ ;  /* 0x8000000607068290 */ /* 0x000fe4000fffe0ff */
[----:B------:R-:W-:Y:S02]  /*74f0*/  @!UP0 UIMAD UR37, UR4, UR5, UR37 ;  /* 0x00000005042582a4 */ /* 0x000fe4000f8e0225 */
[----:B------:R-:W-:Y:S02]  /*7500*/  @!UP0 UIMAD UR36, UR6, UR14, UR36 ;  /* 0x0000000e062482a4 */ /* 0x000fe4000f8e0224 */
[----:B------:R-:W-:Y:S09]  /*7510*/  ULOP3.LUT UP0, URZ, UR11, 0x90, URZ, 0xc0, !UPT ;  /* 0x000000900bff7892 */ /* 0x000ff2000f80c0ff */
[----:B------:R-:W-:Y:S05]  /*7520*/  BRA.U !UP0, `(.L_x_125) ;  /* 0x00000001087c7547 */ /* 0x000fea000b800000 */
[----:B------:R-:W1:Y:S01]  /*7530*/  LDCU.64 UR8, c[0x4][0x80] ;  /* 0x01001000ff0877ac */ /* 0x000e620008000a00 */
[----:B------:R-:W-:Y:S01]  /*7540*/  MOV R16, 0x0 ;  /* 0x0000000000107802 */ /* 0x000fe20000000f00 */
[----:B------:R-:W-:Y:S02]  /*7550*/  HFMA2 R12, -RZ, RZ, 0, 5.9604644775390625e-08 ;  /* 0x00000001ff0c7431 */ /* 0x000fe400000001ff */
[----:B------:R-:W-:Y:S01]  /*7560*/  IMAD.MOV.U32 R8, RZ, RZ, 0x70 ;  /* 0x00000070ff087424 */ /* 0x000fe200078e00ff */
[----:B------:R2:W3:Y:S01]  /*7570*/  LDC.64 R14, c[0x4][R16] ;  /* 0x01000000100e7b82 */ /* 0x0004e20000000a00 */
[----:B------:R-:W4:Y:S01]  /*7580*/  LDCU.64 UR6, c[0x4][0x88] ;  /* 0x01001100ff0677ac */ /* 0x000f220008000a00 */
[----:B------:R-:W-:Y:S01]  /*7590*/  IMAD.MOV.U32 R13, RZ, RZ, RZ ;  /* 0x000000ffff0d7224 */ /* 0x000fe200078e00ff */
[----:B------:R-:W2:Y:S01]  /*75a0*/  LDCU.64 UR4, c[0x4][0x8] ;  /* 0x01000100ff0477ac */ /* 0x000ea20008000a00 */
[----:B-1----:R-:W-:Y:S01]  /*75b0*/  MOV R5, UR9 ;  /* 0x0000000900057c02 */ /* 0x002fe20008000f00 */
[----:B------:R-:W-:Y:S01]  /*75c0*/  IMAD.U32 R4, RZ, RZ, UR8 ;  /* 0x00000008ff047e24 */ /* 0x000fe2000f8e00ff */
[----:B----4-:R-:W-:Y:S01]  /*75d0*/  MOV R7, UR7 ;  /* 0x0000000700077c02 */ /* 0x010fe20008000f00 */
[----:B------:R-:W-:Y:S01]  /*75e0*/  IMAD.U32 R6, RZ, RZ, UR6 ;  /* 0x00000006ff067e24 */ /* 0x000fe2000f8e00ff */
[----:B--2---:R-:W-:Y:S01]  /*75f0*/  MOV R11, UR5 ;  /* 0x00000005000b7c02 */ /* 0x004fe20008000f00 */
[----:B------:R-:W-:Y:S02]  /*7600*/  IMAD.U32 R10, RZ, RZ, UR4 ;  /* 0x00000004ff0a7e24 */ /* 0x000fe4000f8e00ff */
[----:B------:R-:W-:Y:S07]  /*7610*/  LEPC R20, `(.L_x_126) ;  /* 0x000000001014794e */ /* 0x000fee0000000000 */
[----:B---3-5:R-:W-:Y:S05]  /*7620*/  CALL.ABS.NOINC R14 ;  /* 0x000000000e007343 */ /* 0x028fea0003c00000 */
.L_x_126:
[----:B------:R-:W1:Y:S01]  /*7630*/  LDCU.64 UR8, c[0x4][0x80] ;  /* 0x01001000ff0877ac */ /* 0x000e620008000a00 */
[----:B------:R-:W2:Y:S01]  /*7640*/  LDC.64 R16, c[0x4][R16] ;  /* 0x0100000010107b82 */ /* 0x000ea20000000a00 */
[----:B------:R-:W-:Y:S02]  /*7650*/  HFMA2 R12, -RZ, RZ, 0, 5.9604644775390625e-08 ;  /* 0x00000001ff0c7431 */ /* 0x000fe400000001ff */
[----:B------:R-:W-:Y:S02]  /*7660*/  IMAD.MOV.U32 R8, RZ, RZ, 0x70 ;  /* 0x00000070ff087424 */ /* 0x000fe400078e00ff */
[----:B------:R-:W-:Y:S01]  /*7670*/  IMAD.MOV.U32 R13, RZ, RZ, RZ ;  /* 0x000000ffff0d7224 */ /* 0x000fe200078e00ff */
[----:B------:R-:W3:Y:S01]  /*7680*/  LDCU.64 UR6, c[0x4][0x88] ;  /* 0x01001100ff0677ac */ /* 0x000ee20008000a00 */
[----:B------:R-:W4:Y:S01]  /*7690*/  LDCU.64 UR4, c[0x4][0x8] ;  /* 0x01000100ff0477ac */ /* 0x000f220008000a00 */
[----:B-1----:R-:W-:Y:S02]  /*76a0*/  MOV R4, UR8 ;  /* 0x0000000800047c02 */ /* 0x002fe40008000f00 */
[----:B------:R-:W-:Y:S02]  /*76b0*/  MOV R5, UR9 ;  /* 0x0000000900057c02 */ /* 0x000fe40008000f00 */
[----:B---3--:R-:W-:Y:S01]  /*76c0*/  MOV R7, UR7 ;  /* 0x0000000700077c02 */ /* 0x008fe20008000f00 */
[----:B------:R-:W-:Y:S01]  /*76d0*/  IMAD.U32 R6, RZ, RZ, UR6 ;  /* 0x00000006ff067e24 */ /* 0x000fe2000f8e00ff */
[----:B----4-:R-:W-:Y:S01]  /*76e0*/  MOV R11, UR5 ;  /* 0x00000005000b7c02 */ /* 0x010fe20008000f00 */
[----:B------:R-:W-:Y:S02]  /*76f0*/  IMAD.U32 R10, RZ, RZ, UR4 ;  /* 0x00000004ff0a7e24 */ /* 0x000fe4000f8e00ff */
[----:B------:R-:W-:Y:S07]  /*7700*/  LEPC R20, `(.L_x_125) ;  /* 0x000000001014794e */ /* 0x000fee0000000000 */
[----:B--2---:R-:W-:Y:S05]  /*7710*/  CALL.ABS.NOINC R16 ;  /* 0x0000000010007343 */ /* 0x004fea0003c00000 */
.L_x_125:
[----:B------:R-:W-:Y:S01]  /*7720*/  R2UR UR4, R51 ;  /* 0x00000000330472ca */ /* 0x000fe200000e0000 */
[----:B------:R-:W-:Y:S01]  /*7730*/  UISETP.NE.U32.AND UP0, UPT, UR62, URZ, UPT ;  /* 0x000000ff3e00728c */ /* 0x000fe2000bf05070 */
[----:B------:R-:W-:Y:S02]  /*7740*/  ISETP.NE.U32.AND P4, PT, R42, RZ, PT ;  /* 0x000000ff2a00720c */ /* 0x000fe40003f85070 */
[----:B------:R-:W-:Y:S01]  /*7750*/  ISETP.NE.U32.AND P2, PT, RZ, UR56, PT ;  /* 0x00000038ff007c0c */ /* 0x000fe2000bf45070 */
[----:B------:R-:W-:Y:S01]  /*7760*/  UISETP.NE.AND.EX UP1, UPT, UR63, URZ, UPT, UP0 ;  /* 0x000000ff3f00728c */ /* 0x000fe2000bf25300 */
[----:B------:R-:W-:Y:S01]  /*7770*/  ISETP.NE.AND.EX P4, PT, R43, RZ, PT, P4 ;  /* 0x000000ff2b00720c */ /* 0x000fe20003f85340 */
[----:B------:R-:W-:Y:S01]  /*7780*/  UPLOP3.LUT UP0, UPT, UPT, UPT, UPT, 0x40, 0x4 ;  /* 0x000000000004789c */ /* 0x000fe20003f0e870 */
[----:B------:R-:W-:Y:S05]  /*7790*/  ISETP.NE.AND.EX P2, PT, RZ, UR57, PT, P2 ;  /* 0x00000039ff007c0c */ /* 0x000fea000bf45320 */
[----:B------:R-:W-:Y:S06]  /*77a0*/  UISETP.NE.AND UP2, UPT, UR4, URZ, UPT ;  /* 0x000000ff0400728c */ /* 0x000fec000bf45270 */
[----:B------:R-:W-:Y:S05]  /*77b0*/  PLOP3.LUT P1, PT, PT, PT, UP2, 0x80, 0x8 ;  /* 0x000000000008781c */ /* 0x000fea0003f2f028 */
[----:B------:R-:W-:Y:S06]  /*77c0*/  @UP2 UPLOP3.LUT UP0, UPT, UPT, UPT, UP1, 0x80, 0x8 ;  /* 0x000000000008289c */ /* 0x000fec0003f0f010 */
[----:B------:R-:W-:Y:S01]  /*77d0*/  PLOP3.LUT P0, PT, PT, PT, UP0, 0x80, 0x8 ;  /* 0x000000000008781c */ /* 0x000fe20003f0f008 */
[----:B------:R-:W-:Y:S01]  /*77e0*/  @!UPT UIADD3 URZ, UPT, UPT, URZ, URZ, URZ ;  /* 0x000000fffffff290 */ /* 0x000fe2000fffe0ff */
[----:B------:R-:W-:Y:S11]  /*77f0*/  BRA.U !UP1, `(.L_x_127) ;  /* 0x00000001093c7547 */ /* 0x000ff6000b800000 */
[----:B------:R-:W-:Y:S01]  /*7800*/  UISETP.NE.U32.AND UP0, UPT, UR56, URZ, UPT ;  /* 0x000000ff3800728c */ /* 0x000fe2000bf05070 */
[----:B------:R-:W-:Y:S01]  /*7810*/  HFMA2 R0, -RZ, RZ, 0, 5.9604644775390625e-08 ;  /* 0x00000001ff007431 */ /* 0x000fe200000001ff */
[----:B------:R-:W1:Y:S01]  /*7820*/  LDCU.64 UR8, c[0x0][0x358] ;  /* 0x00006b00ff0877ac */ /* 0x000e620008000a00 */
[----:B------:R-:W-:Y:S01]  /*7830*/  IMAD.MOV.U32 R45, RZ, RZ, 0x1 ;  /* 0x00000001ff2d7424 */ /* 0x000fe200078e00ff */
[----:B------:R-:W-:Y:S06]  /*7840*/  UISETP.NE.AND.EX UP0, UPT, UR57, URZ, UPT, UP0 ;  /* 0x000000ff3900728c */ /* 0x000fec000bf05300 */
        /* <DEDUP_REMOVED lines=9> */
[----:B-12---:R-:W-:Y:S02]  /*78e0*/  @!P3 IMAD.U32 R26, RZ, RZ, UR4 ;  /* 0x00000004ff1abe24 */ /* 0x006fe4000f8e00ff */
.L_x_127:
[----:B------:R-:W-:Y:S05]  /*78f0*/  @!P4 BRA `(.L_x_128) ;  /* 0x000000000024c947 */ /* 0x000fea0003800000 */
[----:B------:R-:W-:Y:S01]  /*7900*/  ISETP.NE.U32.AND P3, PT, R40, RZ, PT ;  /* 0x000000ff2800720c */ /* 0x000fe20003f65070 */
[----:B------:R-:W1:Y:S03]  /*7910*/  LDCU.64 UR4, c[0x0][0x358] ;  /* 0x00006b00ff0477ac */ /* 0x000e660008000a00 */
[----:B------:R-:W-:Y:S11]  /*7920*/  ISETP.NE.AND.EX P3, PT, R41, RZ, PT, P3 ;  /* 0x000000ff2900720c */ /* 0x000ff60003f65330 */
[----:B------:R-:W-:Y:S02]  /*7930*/  @!UPT UIADD3 URZ, UPT, UPT, URZ, URZ, URZ ;  /* 0x000000fffffff290 */ /* 0x000fe4000fffe0ff */
[----:B------:R-:W2:Y:S01]  /*7940*/  @P3 LDC.64 R4, c[0x0][0x8a8] ;  /* 0x00022a00ff043b82 */ /* 0x000ea20000000a00 */
[----:B------:R-:W-:Y:S04]  /*7950*/  @P3 IMAD R0, R42, UR46, RZ ;  /* 0x0000002e2a003c24 */ /* 0x000fe8000f8e02ff */
[----:B--2---:R-:W-:Y:S05]  /*7960*/  @P3 IMAD.WIDE R4, R0, 0x4, R4 ;  /* 0x0000000400043825 */ /* 0x004fea00078e0204 */
[----:B-1---5:R1:W5:Y:S02]  /*7970*/  @P3 LDG.E R24, desc[UR4][R4.64] ;  /* 0x0000000404183981 */ /* 0x022364000c1e1900 */
[----:B-1----:R-:W2:Y:S02]  /*7980*/  @!P3 LDC R24, c[0x0][0x8a0] ;  /* 0x00022800ff18bb82 */ /* 0x002ea40000000800 */
.L_x_128:
[----:B-----5:R-:W-:Y:S01]  /*7990*/  FSETP.NEU.AND P4, PT, R26, RZ, PT ;  /* 0x000000ff1a00720b */ /* 0x020fe20003f8d000 */
[----:B------:R-:W1:Y:S01]  /*79a0*/  LDCU.128 UR8, c[0x0][0xa80] ;  /* 0x00015000ff0877ac */ /* 0x000e620008000c00 */
[----:B------:R-:W-:Y:S01]  /*79b0*/  SEL R5, RZ, 0xffffffff, P2 ;  /* 0xffffffffff057807 */ /* 0x000fe20001000000 */
[----:B------:R-:W-:Y:S01]  /*79c0*/  IMAD.U32 R64, RZ, RZ, UR48 ;  /* 0x00000030ff407e24 */ /* 0x000fe2000f8e00ff */
[----:B------:R-:W-:Y:S01]  /*79d0*/  @P1 LOP3.LUT P2, RZ, R45, 0xff, RZ, 0xc0, !PT ;  /* 0x000000ff2dff1812 */ /* 0x000fe2000784c0ff */
[----:B------:R-:W-:Y:S01]  /*79e0*/  IMAD.SHL.U32 R66, R54, 0x2, RZ ;  /* 0x0000000236427824 */ /* 0x000fe200078e00ff */
[----:B------:R-:W-:Y:S01]  /*79f0*/  @P1 SEL R0, RZ, 0xffffffff, P4 ;  /* 0xffffffffff001807 */ /* 0x000fe20002000000 */
[----:B------:R-:W-:Y:S01]  /*7a00*/  IMAD.SHL.U32 R64, R64, 0x1000, RZ ;  /* 0x0000100040407824 */ /* 0x000fe200078e00ff */
[----:B------:R-:W-:Y:S01]  /*7a10*/  LEA R59, R22, UR45, 0x3 ;  /* 0x0000002d163b7c11 */ /* 0x000fe2000f8e18ff */
[----:B------:R-:W-:Y:S01]  /*7a20*/  ULOP3.LUT UR4, UR51, 0x1, URZ, 0x3c, !UPT ;  /* 0x0000000133047892 */ /* 0x000fe2000f8e3cff */
[----:B------:R-:W-:Y:S01]  /*7a30*/  @P0 SEL R0, R5, R0, !P2 ;  /* 0x0000000005000207 */ /* 0x000fe20005000000 */
[----:B------:R-:W-:Y:S01]  /*7a40*/  USHF.L.U32 UR12, UR44, 0x6, URZ ;  /* 0x000000062c0c7899 */ /* 0x000fe200080006ff */
[----:B------:R-:W-:Y:S01]  /*7a50*/  R2UR UR6, R48 ;  /* 0x00000000300672ca */ /* 0x000fe200000e0000 */
[----:B------:R-:W-:Y:S01]  /*7a60*/  BSSY B1, `(.L_x_129) ;  /* 0x0000049000017945 */ /* 0x000fe20003800000 */
[----:B------:R-:W-:Y:S01]  /*7a70*/  @P1 LOP3.LUT R0, R0, 0x1, RZ, 0xc0, !PT ;  /* 0x0000000100001812 */ /* 0x000fe200078ec0ff */
[----:B------:R-:W-:Y:S01]  /*7a80*/  IMAD.U32 R27, RZ, RZ, UR4 ;  /* 0x00000004ff1b7e24 */ /* 0x000fe2000f8e00ff */
[----:B------:R-:W-:Y:S01]  /*7a90*/  R2UR UR13, R47 ;  /* 0x000000002f0d72ca */ /* 0x000fe200000e0000 */
[----:B------:R-:W-:Y:S01]  /*7aa0*/  IMAD.U32 R58, RZ, RZ, UR12 ;  /* 0x0000000cff3a7e24 */ /* 0x000fe2000f8e00ff */
[----:B------:R-:W-:Y:S01]  /*7ab0*/  ISETP.NE.U32.OR P6, PT, R0, 0x1, !P1 ;  /* 0x000000010000780c */ /* 0x000fe20004fc5470 */
[----:B------:R-:W-:Y:S01]  /*7ac0*/  IMAD.U32 R0, RZ, RZ, UR48 ;  /* 0x00000030ff007e24 */ /* 0x000fe2000f8e00ff */
[----:B-1----:R-:W-:Y:S01]  /*7ad0*/  UIMAD.WIDE.U32 UR4, UR12, UR9, URZ ;  /* 0x000000090c0472a5 */ /* 0x002fe2000f8e00ff */
[----:B------:R-:W-:Y:S01]  /*7ae0*/  PLOP3.LUT P3, PT, PT, PT, UP1, 0x80, 0x8 ;  /* 0x000000000008781c */ /* 0x000fe20003f6f018 */
[----:B------:R-:W-:Y:S01]  /*7af0*/  UISETP.NE.AND UP0, UPT, UR8, 0x1, UPT ;  /* 0x000000010800788c */ /* 0x000fe2000bf05270 */
[----:B------:R-:W-:Y:S01]  /*7b00*/  SEL R4, RZ, 0xffffffff, P4 ;  /* 0xffffffffff047807 */ /* 0x000fe20002000000 */
[----:B------:R-:W-:Y:S01]  /*7b10*/  IMAD.MOV.U32 R67, RZ, RZ, 0x1 ;  /* 0x00000001ff437424 */ /* 0x000fe200078e00ff */
[----:B------:R-:W-:Y:S01]  /*7b20*/  LEA R0, R0, UR45, 0x3 ;  /* 0x0000002d00007c11 */ /* 0x000fe2000f8e18ff */
[----:B------:R-:W-:Y:S01]  /*7b30*/  IMAD.IADD R25, R23, 0x1, R2 ;  /* 0x0000000117197824 */ /* 0x000fe200078e0202 */
[----:B------:R-:W-:Y:S01]  /*7b40*/  UMOV UR4, UR5 ;  /* 0x0000000500047c82 */ /* 0x000fe20008000000 */
[----:B------:R-:W-:Y:S01]  /*7b50*/  LOP3.LUT P4, R60, R45, 0xff, RZ, 0xc0, !PT ;  /* 0x000000ff2d3c7812 */ /* 0x000fe2000788c0ff */
[----:B------:R-:W-:Y:S01]  /*7b60*/  USHF.R.U32.HI UR4, URZ, UR10, UR4 ;  /* 0x0000000aff047299 */ /* 0x000fe20008011604 */
[----:B------:R-:W-:Y:S01]  /*7b70*/  P2R R61, PR, RZ, 0x40 ;  /* 0x00000040ff3d7803 */ /* 0x000fe20000000000 */
[----:B------:R-:W-:Y:S01]  /*7b80*/  IMAD.U32 R65, RZ, RZ, UR48 ;  /* 0x00000030ff417e24 */ /* 0x000fe2000f8e00ff */
[----:B------:R-:W-:Y:S01]  /*7b90*/  @P6 SHF.L.U32 R3, R27, 0x1f, RZ ;  /* 0x0000001f1b036819 */ /* 0x000fe200000006ff */
[----:B------:R-:W-:Y:S01]  /*7ba0*/  USEL UR4, UR12, UR4, !UP0 ;  /* 0x000000040c047287 */ /* 0x000fe2000c000000 */
[----:B------:R-:W-:Y:S01]  /*7bb0*/  @P3 SEL R4, R5, R4, !P4 ;  /* 0x0000000405043207 */ /* 0x000fe20006000000 */
[----:B------:R-:W-:Y:S01]  /*7bc0*/  UISETP.NE.AND UP0, UPT, UR11, 0x1, UPT ;  /* 0x000000010b00788c */ /* 0x000fe2000bf05270 */
[----:B------:R1:W3:Y:S01]  /*7bd0*/  @P6 SYNCS.PHASECHK.TRANS64.TRYWAIT P1, [R0+URZ+0x230], R3 ;  /* 0x00023003000065a7 */ /* 0x0002e200080211ff */
[----:B------:R-:W-:Y:S01]  /*7be0*/  UIMAD.WIDE.U32 UR6, UR4, UR6, URZ ;  /* 0x00000006040672a5 */ /* 0x000fe2000f8e00ff */
[----:B------:R-:W-:Y:S01]  /*7bf0*/  LOP3.LUT R4, R4, 0x1, RZ, 0xc0, !PT ;  /* 0x0000000104047812 */ /* 0x000fe200078ec0ff */
[----:B------:R-:W-:Y:S01]  /*7c00*/  IMAD.U32 R57, RZ, RZ, UR4 ;  /* 0x00000004ff397e24 */ /* 0x000fe2000f8e00ff */
[----:B------:R-:W-:Y:S02]  /*7c10*/  CS2R R38, SRZ ;  /* 0x0000000000267805 */ /* 0x000fe4000001ff00 */
[----:B------:R-:W-:Y:S01]  /*7c20*/  PLOP3.LUT P2, PT, PT, PT, UP0, 0x80, 0x8 ;  /* 0x000000000008781c */ /* 0x000fe20003f4f008 */
[----:B------:R-:W-:Y:S01]  /*7c30*/  IMAD R6, RZ, RZ, -UR4 ;  /* 0x80000004ff067e24 */ /* 0x000fe2000f8e02ff */
[----:B------:R-:W-:Y:S01]  /*7c40*/  ISETP.NE.U32.AND P5, PT, R4, 0x1, PT ;  /* 0x000000010400780c */ /* 0x000fe20003fa5070 */
[----:B------:R-:W-:Y:S01]  /*7c50*/  UMOV UR5, UR7 ;  /* 0x0000000700057c82 */ /* 0x000fe20008000000 */
[----:B------:R-:W-:Y:S01]  /*7c60*/  IMAD.U32 R56, RZ, RZ, UR4 ;  /* 0x00000004ff387e24 */ /* 0x000fe2000f8e00ff */
[----:B------:R-:W-:Y:S01]  /*7c70*/  USHF.R.U32.HI UR5, URZ, UR13, UR5 ;  /* 0x0000000dff057299 */ /* 0x000fe20008011605 */
[----:B------:R-:W-:Y:S01]  /*7c80*/  IMAD R58, R6, UR8, R58 ;  /* 0x00000008063a7c24 */ /* 0x000fe2000f8e023a */
[----:B------:R-:W-:Y:S02]  /*7c90*/  P2R R68, PR, RZ, 0x20 ;  /* 0x00000020ff447803 */ /* 0x000fe40000000000 */
[----:B------:R-:W-:Y:S02]  /*7ca0*/  CS2R R36, SRZ ;  /* 0x0000000000247805 */ /* 0x000fe4000001ff00 */
[----:B------:R-:W-:Y:S02]  /*7cb0*/  CS2R R30, SRZ ;  /* 0x00000000001e7805 */ /* 0x000fe4000001ff00 */
[----:B------:R-:W-:Y:S02]  /*7cc0*/  CS2R R28, SRZ ;  /* 0x00000000001c7805 */ /* 0x000fe4000001ff00 */
[----:B------:R-:W-:Y:S02]  /*7cd0*/  SEL R57, R57, UR5, !P2 ;  /* 0x0000000539397c07 */ /* 0x000fe4000d000000 */
[----:B------:R-:W-:Y:S03]  /*7ce0*/  IADD3 R63, PT, PT, R64, UR45, R66 ;  /* 0x0000002d403f7c10 */ /* 0x000fe6000fffe042 */
[----:B------:R-:W-:Y:S01]  /*7cf0*/  IMAD.MOV R5, RZ, RZ, -R57 ;  /* 0x000000ffff057224 */ /* 0x000fe200078e0a39 */
[----:B-1----:R-:W-:Y:S03]  /*7d00*/  SHF.L.U32 R3, R53, 0x1f, RZ ;  /* 0x0000001f35037819 */ /* 0x002fe600000006ff */
[----:B------:R-:W-:Y:S01]  /*7d10*/  IMAD R56, R5, UR11, R56 ;  /* 0x0000000b05387c24 */ /* 0x000fe2000f8e0238 */
[----:B------:R1:W4:Y:S01]  /*7d20*/  SYNCS.PHASECHK.TRANS64.TRYWAIT P0, [R59+URZ+0x280], R3 ;  /* 0x000280033b0075a7 */ /* 0x00032200080011ff */
[----:B---3--:R-:W-:Y:S01]  /*7d30*/  @P6 SEL R67, RZ, 0x1, !P1 ;  /* 0x00000001ff436807 */ /* 0x008fe20004800000 */
[----:B-1----:R-:W-:Y:S06]  /*7d40*/  @!P6 BRA `(.L_x_130) ;  /* 0x000000000068e947 */ /* 0x002fec0003800000 */
[----:B------:R-:W-:Y:S01]  /*7d50*/  LOP3.LUT P6, RZ, R44, 0x40, RZ, 0xc0, !PT ;  /* 0x000000402cff7812 */ /* 0x000fe200078cc0ff */
[----:B------:R-:W-:Y:S01]  /*7d60*/  VIADD R2, R63, 0x300 ;  /* 0x000003003f027836 */ /* 0x000fe20000000000 */
[----:B------:R-:W-:Y:S01]  /*7d70*/  ISETP.NE.AND P2, PT, R67, RZ, PT ;  /* 0x000000ff4300720c */ /* 0x000fe20003f45270 */
[----:B------:R-:W-:Y:S01]  /*7d80*/  BSSY B0, `(.L_x_131) ;  /* 0x000000d000007945 */ /* 0x000fe20003800000 */
[----:B------:R-:W-:Y:S01]  /*7d90*/  PLOP3.LUT P1, PT, PT, PT, PT, 0x8, 0x80 ;  /* 0x000000000080781c */ /* 0x000fe20003f2e170 */
[----:B------:R-:W-:Y:S01]  /*7da0*/  @P5 VIADD R4, R63, 0x310 ;  /* 0x000003103f045836 */ /* 0x000fe20000000000 */
[----:B------:R-:W-:Y:S02]  /*7db0*/  @P5 PLOP3.LUT P1, PT, P6, PT, PT, 0x80, 0x8 ;  /* 0x000000000008581c */ /* 0x000fe4000372f070 */
[----:B------:R-:W-:Y:S02]  /*7dc0*/  CS2R R38, SRZ ;  /* 0x0000000000267805 */ /* 0x000fe4000001ff00 */
[----:B------:R-:W-:Y:S02]  /*7dd0*/  CS2R R36, SRZ ;  /* 0x0000000000247805 */ /* 0x000fe4000001ff00 */
[----:B------:R-:W-:Y:S02]  /*7de0*/  CS2R R30, SRZ ;  /* 0x00000000001e7805 */ /* 0x000fe4000001ff00 */
[----:B------:R-:W-:Y:S05]  /*7df0*/  CS2R R28, SRZ ;  /* 0x00000000001c7805 */ /* 0x000fea000001ff00 */
[----:B------:R-:W-:Y:S01]  /*7e00*/  @P1 VIADD R4, R2, 0xfffffff0 ;  /* 0xfffffff002041836 */ /* 0x000fe20000000000 */
[----:B------:R-:W-:Y:S06]  /*7e10*/  @P2 BRA `(.L_x_132) ;  /* 0x00000000000c2947 */ /* 0x000fec0003800000 */
[----:B------:R-:W-:Y:S04]  /*7e20*/  SHF.L.U32 R2, R27, 0x1f, RZ ;  /* 0x0000001f1b027819 */ /* 0x000fe800000006ff */
[----:B------:R-:W1:Y:S02]  /*7e30*/  SYNCS.PHASECHK.TRANS64.TRYWAIT P1, [R0+URZ+0x230], R2 ;  /* 0x00023002000075a7 */ /* 0x000e6400080211ff */
[----:B-1----:R-:W-:Y:S05]  /*7e40*/  @!P1 BRA `(.L_x_133) ;  /* 0x0000002800949947 */ /* 0x002fea0003800000 */
.L_x_132:
[----:B------:R-:W-:Y:S05]  /*7e50*/  BSYNC B0 ;  /* 0x0000000000007941 */ /* 0x000fea0003800000 */
.L_x_131:
[----:B------:R-:W-:Y:S01]  /*7e60*/  UIADD3 UR4, UPT, UPT, UR48, 0x1, URZ ;  /* 0x0000000130047890 */ /* 0x000fe2000fffe0ff */
[----:B------:R-:W-:Y:S03]  /*7e70*/  ISETP.NE.AND P1, PT, R68, RZ, PT ;  /* 0x000000ff4400720c */ /* 0x000fe60003f25270 */
[----:B------:R-:W-:Y:S04]  /*7e80*/  UISETP.NE.AND UP0, UPT, UR4, 0x3, UPT ;  /* 0x000000030400788c */ /* 0x000fe8000bf05270 */
[----:B------:R-:W-:Y:S02]  /*7e90*/  USEL UR5, URZ, 0x1, UP0 ;  /* 0x00000001ff057887 */ /* 0x000fe40008000000 */
[----:B------:R-:W-:Y:S04]  /*7ea0*/  USEL UR4, UR4, URZ, UP0 ;  /* 0x000000ff04047287 */ /* 0x000fe80008000000 */
[----:B------:R3:W1:Y:S01]  /*7eb0*/  @P1 LDS.128 R36, [R4] ;  /* 0x0000000004241984 */ /* 0x0006620000000c00 */
[----:B------:R-:W-:Y:S01]  /*7ec0*/  LOP3.LUT R27, R27, UR5, RZ, 0x3c, !PT ;  /* 0x000000051b1b7c12 */ /* 0x000fe2000f8e3cff */
[----:B------:R-:W-:Y:S02]  /*7ed0*/  IMAD.U32 R65, RZ, RZ, UR4 ;  /* 0x00000004ff417e24 */ /* 0x000fe4000f8e00ff */
[----:B------:R3:W1:Y:S04]  /*7ee0*/  @P1 LDS.128 R28, [R63+0x300] ;  /* 0x000300003f1c1984 */ /* 0x0006680000000c00 */
.L_x_130:
[----:B------:R-:W-:Y:S05]  /*7ef0*/  BSYNC B1 ;  /* 0x0000000000017941 */ /* 0x000fea0003800000 */
.L_x_129:
[----:B-1----:R-:W-:Y:S04]  /*7f00*/  SHF.R.U32.HI R0, RZ, 0x15, R25 ;  /* 0x00000015ff007819 */ /* 0x002fe80000011619 */
[----:B------:R-:W-:Y:S01]  /*7f10*/  LOP3.LUT P1, RZ, R0, 0x3, R46, 0x48, !PT ;  /* 0x0000000300ff7812 */ /* 0x000fe2000782482e */
[----:B------:R-:W-:Y:S01]  /*7f20*/  @!UPT UIADD3 URZ, UPT, UPT, URZ, URZ, URZ ;  /* 0x000000fffffff290 */ /* 0x000fe2000fffe0ff */
[----:B----4-:R-:W-:Y:S11]  /*7f30*/  @P0 BRA `(.L_x_134) ;  /* 0x0000000000080947 */ /* 0x010ff60003800000 */
[----:B------:R-:W1:Y:S02]  /*7f40*/  SYNCS.PHASECHK.TRANS64.TRYWAIT P0, [R59+URZ+0x280], R3 ;  /* 0x000280033b0075a7 */ /* 0x000e6400080011ff */
[----:B-1----:R-:W-:Y:S05]  /*7f50*/  @!P0 BRA `(.L_x_135) ;  /* 0x0000002800648947 */ /* 0x002fea0003800000 */
.L_x_134:
[----:B------:R-:W-:Y:S05]  /*7f60*/  @!P1 BRA `(.L_x_136) ;  /* 0x0000000000409947 */ /* 0x000fea0003800000 */
[----:B------:R-:W4:Y:S01]  /*7f70*/  LDCU.64 UR8, c[0x4][0x70] ;  /* 0x01000e00ff0877ac */ /* 0x000f220008000a00 */
[----:B-1----:R-:W-:Y:S01]  /*7f80*/  MOV R3, 0x0 ;  /* 0x0000000000037802 */ /* 0x002fe20000000f00 */
[----:B------:R-:W-:Y:S02]  /*7f90*/  HFMA2 R12, -RZ, RZ, 0, 5.9604644775390625e-08 ;  /* 0x00000001ff0c7431 */ /* 0x000fe400000001ff */
[----:B------:R-:W-:Y:S02]  /*7fa0*/  IMAD.MOV.U32 R8, RZ, RZ, 0x192 ;  /* 0x00000192ff087424 */ /* 0x000fe400078e00ff */
[----:B------:R-:W-:Y:S01]  /*7fb0*/  IMAD.MOV.U32 R13, RZ, RZ, RZ ;  /* 0x000000ffff0d7224 */ /* 0x000fe200078e00ff */
[----:B------:R-:W1:Y:S01]  /*7fc0*/  LDCU.64 UR6, c[0x4][0x78] ;  /* 0x01000f00ff0677ac */ /* 0x000e620008000a00 */
[----:B------:R-:W2:Y:S01]  /*7fd0*/  LDC.64 R2, c[0x4][R3] ;  /* 0x0100000003027b82 */ /* 0x000ea20000000a00 */
[----:B------:R-:W5:Y:S01]  /*7fe0*/  LDCU.64 UR4, c[0x4][0x10] ;  /* 0x01000200ff0477ac */ /* 0x000f620008000a00 */
[----:B----4-:R-:W-:Y:S01]  /*7ff0*/  MOV R5, UR9 ;  /* 0x0000000900057c02 */ /* 0x010fe20008000f00 */
[----:B---3--:R-:W-:Y:S01]  /*8000*/  IMAD.U32 R4, RZ, RZ, UR8 ;  /* 0x00000008ff047e24 */ /* 0x008fe2000f8e00ff */
[----:B-1----:R-:W-:Y:S01]  /*8010*/  MOV R7, UR7 ;  /* 0x0000000700077c02 */ /* 0x002fe20008000f00 */
[----:B------:R-:W-:Y:S01]  /*8020*/  IMAD.U32 R6, RZ, RZ, UR6 ;  /* 0x00000006ff067e24 */ /* 0x000fe2000f8e00ff */
[----:B-----5:R-:W-:Y:S01]  /*8030*/  MOV R11, UR5 ;  /* 0x00000005000b7c02 */ /* 0x020fe20008000f00 */
[----:B------:R-:W-:Y:S02]  /*8040*/  IMAD.U32 R10, RZ, RZ, UR4 ;  /* 0x00000004ff0a7e24 */ /* 0x000fe4000f8e00ff */
[----:B------:R-:W-:Y:S07]  /*8050*/  LEPC R20, `(.L_x_136) ;  /* 0x000000001014794e */ /* 0x000fee0000000000 */
[----:B--2---:R-:W-:Y:S05]  /*8060*/  CALL.ABS.NOINC R2 ;  /* 0x0000000002007343 */ /* 0x004fea0003c00000 */
.L_x_136:
[----:B------:R-:W-:Y:S05]  /*8070*/  WARPSYNC.ALL ;  /* 0x0000000000007948 */ /* 0x000fea0003800000 */
[----:B------:R-:W-:Y:S01]  /*8080*/  R2UR UR4, R25 ;  /* 0x00000000190472ca */ /* 0x000fe200000e0000 */
[--C-:B-1----:R-:W-:Y:S01]  /*8090*/  HADD2.F32 R3, -RZ, R28.reuse.H0_H0 ;  /* 0x2000001cff037230 */ /* 0x102fe20000004100 */
[----:B------:R-:W-:Y:S01]  /*80a0*/  MOV R62, 0x10 ;  /* 0x00000010003e7802 */ /* 0x000fe20000000f00 */
[--C-:B------:R-:W-:Y:S01]  /*80b0*/  HADD2.F32 R20, -RZ, R29.reuse.H0_H0 ;  /* 0x2000001dff147230 */ /* 0x100fe20000004100 */
[----:B------:R-:W-:Y:S01]  /*80c0*/  LOP3.LUT P6, RZ, R44, 0x40, RZ, 0xc0, !PT ;  /* 0x000000402cff7812 */ /* 0x000fe200078cc0ff */
[----:B------:R-:W-:Y:S01]  /*80d0*/  BSSY.RECONVERGENT B0, `(.L_x_137) ;  /* 0x0000056000007945 */ /* 0x000fe20003800200 */
[----:B------:R-:W-:Y:S02]  /*80e0*/  ISETP.NE.AND P0, PT, R55, RZ, PT ;  /* 0x000000ff3700720c */ /* 0x000fe40003f05270 */
[----:B------:R-:W-:Y:S05]  /*80f0*/  SEL R62, R62, 0xfffffff0, !P6 ;  /* 0xfffffff03e3e7807 */ /* 0x000fea0007000000 */
[----:B---3--:R-:W2:Y:S02]  /*8100*/  LDTM.x16 R4, tmem[UR4] ;  /* 0x00000004000479ee */ /* 0x008ea40008240000 */
[C---:B--2---:R-:W-:Y:S01]  /*8110*/  FMUL R0, R24.reuse, R4 ;  /* 0x0000000418007220 */ /* 0x044fe20000400000 */
[----:B------:R-:W-:Y:S02]  /*8120*/  HADD2.F32 R4, -RZ, R28.H1_H1 ;  /* 0x3000001cff047230 */ /* 0x000fe40000004100 */
[C---:B------:R-:W-:Y:S01]  /*8130*/  FMUL R2, R24.reuse, R5 ;  /* 0x0000000518027220 */ /* 0x040fe20000400000 */
[----:B------:R-:W-:Y:S01]  /*8140*/  FMUL R5, R24, R9 ;  /* 0x0000000918057220 */ /* 0x000fe20000400000 */
[----:B------:R-:W-:Y:S01]  /*8150*/  FFMA R0, R26, R3, R0 ;  /* 0x000000031a007223 */ /* 0x000fe20000000000 */
[----:B------:R-:W-:Y:S01]  /*8160*/  FMUL R9, R24, R13 ;  /* 0x0000000d18097220 */ /* 0x000fe20000400000 */
[----:B------:R-:W-:Y:S01]  /*8170*/  FFMA R2, R26, R4, R2 ;  /* 0x000000041a027223 */ /* 0x000fe20000000002 */
[C---:B------:R-:W-:Y:S01]  /*8180*/  FMUL R4, R24.reuse, R8 ;  /* 0x0000000818047220 */ /* 0x040fe20000400000 */
[C---:B------:R-:W-:Y:S01]  /*8190*/  FMUL R8, R24.reuse, R12 ;  /* 0x0000000c18087220 */ /* 0x040fe20000400000 */
[C---:B------:R-:W-:Y:S01]  /*81a0*/  FMUL R12, R24.reuse, R16 ;  /* 0x00000010180c7220 */ /* 0x040fe20000400000 */
[C---:B------:R-:W-:Y:S01]  /*81b0*/  FMUL R3, R24.reuse, R6 ;  /* 0x0000000618037220 */ /* 0x040fe20000400000 */
[----:B------:R-:W-:Y:S01]  /*81c0*/  FMUL R13, R24, R17 ;  /* 0x00000011180d7220 */ /* 0x000fe20000400000 */
[----:B------:R-:W-:Y:S01]  /*81d0*/  HADD2.F32 R16, -RZ, R29.H1_H1 ;  /* 0x3000001dff107230 */ /* 0x000fe20000004100 */
[----:B------:R-:W-:Y:S01]  /*81e0*/  F2FP.F16.F32.PACK_AB R32, R2, R0 ;  /* 0x000000000220723e */ /* 0x000fe200000000ff */
[----:B------:R-:W-:Y:S01]  /*81f0*/  FMUL R7, R24, R7 ;  /* 0x0000000718077220 */ /* 0x000fe20000400000 */
[--C-:B------:R-:W-:Y:S02]  /*8200*/  HADD2.F32 R17, -RZ, R30.reuse.H0_H0 ;  /* 0x2000001eff117230 */ /* 0x100fe40000004100 */
[C---:B------:R-:W-:Y:S01]  /*8210*/  FFMA R3, R26.reuse, R20, R3 ;  /* 0x000000141a037223 */ /* 0x040fe20000000003 */
[----:B------:R-:W-:Y:S02]  /*8220*/  HADD2.F32 R0, -RZ, R30.H1_H1 ;  /* 0x3000001eff007230 */ /* 0x000fe40000004100 */
[C---:B------:R-:W-:Y:S01]  /*8230*/  FFMA R7, R26.reuse, R16, R7 ;  /* 0x000000101a077223 */ /* 0x040fe20000000007 */
[--C-:B------:R-:W-:Y:S02]  /*8240*/  HADD2.F32 R2, -RZ, R31.reuse.H0_H0 ;  /* 0x2000001fff027230 */ /* 0x100fe40000004100 */
[----:B------:R-:W-:Y:S01]  /*8250*/  FFMA R4, R26, R17, R4 ;  /* 0x000000111a047223 */ /* 0x000fe20000000004 */
[----:B------:R-:W-:Y:S01]  /*8260*/  FMUL R6, R24, R10 ;  /* 0x0000000a18067220 */ /* 0x000fe20000400000 */
[----:B------:R-:W-:Y:S01]  /*8270*/  FFMA R5, R26, R0, R5 ;  /* 0x000000001a057223 */ /* 0x000fe20000000005 */
[----:B------:R-:W-:Y:S02]  /*8280*/  HADD2.F32 R16, -RZ, R31.H1_H1 ;  /* 0x3000001fff107230 */ /* 0x000fe40000004100 */
[----:B------:R-:W-:Y:S01]  /*8290*/  FMUL R11, R24, R11 ;  /* 0x0000000b180b7220 */ /* 0x000fe20000400000 */
[--C-:B------:R-:W-:Y:S02]  /*82a0*/  HADD2.F32 R0, -RZ, R36.reuse.H0_H0 ;  /* 0x20000024ff007230 */ /* 0x100fe40000004100 */
[C---:B------:R-:W-:Y:S01]  /*82b0*/  FFMA R6, R26.reuse, R2, R6 ;  /* 0x000000021a067223 */ /* 0x040fe20000000006 */
[----:B------:R-:W-:Y:S01]  /*82c0*/  F2FP.F16.F32.PACK_AB R33, R7, R3 ;  /* 0x000000030721723e */ /* 0x000fe200000000ff */
[C---:B------:R-:W-:Y:S01]  /*82d0*/  FFMA R11, R26.reuse, R16, R11 ;  /* 0x000000101a0b7223 */ /* 0x040fe2000000000b */
[----:B------:R-:W-:Y:S02]  /*82e0*/  HADD2.F32 R2, -RZ, R36.H1_H1 ;  /* 0x30000024ff027230 */ /* 0x000fe40000004100 */
[----:B------:R-:W-:Y:S01]  /*82f0*/  FFMA R8, R26, R0, R8 ;  /* 0x000000001a087223 */ /* 0x000fe20000000008 */
[--C-:B------:R-:W-:Y:S02]  /*8300*/  HADD2.F32 R3, -RZ, R37.reuse.H0_H0 ;  /* 0x20000025ff037230 */ /* 0x100fe40000004100 */
[C---:B------:R-:W-:Y:S01]  /*8310*/  FMUL R10, R24.reuse, R14 ;  /* 0x0000000e180a7220 */ /* 0x040fe20000400000 */
[----:B------:R-:W-:Y:S02]  /*8320*/  HADD2.F32 R0, -RZ, R37.H1_H1 ;  /* 0x30000025ff007230 */ /* 0x000fe40000004100 */
[----:B------:R-:W-:Y:S01]  /*8330*/  FMUL R15, R24, R15 ;  /* 0x0000000f180f7220 */ /* 0x000fe20000400000 */
[C---:B------:R-:W-:Y:S01]  /*8340*/  FFMA R9, R26.reuse, R2, R9 ;  /* 0x000000021a097223 */ /* 0x040fe20000000009 */
[C---:B------:R-:W-:Y:S01]  /*8350*/  FFMA R10, R26.reuse, R3, R10 ;  /* 0x000000031a0a7223 */ /* 0x040fe2000000000a */
[--C-:B------:R-:W-:Y:S02]  /*8360*/  HADD2.F32 R2, -RZ, R38.reuse.H0_H0 ;  /* 0x20000026ff027230 */ /* 0x100fe40000004100 */
[----:B------:R-:W-:Y:S01]  /*8370*/  FFMA R15, R26, R0, R15 ;  /* 0x000000001a0f7223 */ /* 0x000fe2000000000f */
[----:B------:R-:W-:Y:S01]  /*8380*/  HADD2.F32 R3, -RZ, R38.H1_H1 ;  /* 0x30000026ff037230 */ /* 0x000fe20000004100 */
[----:B------:R-:W-:Y:S01]  /*8390*/  F2FP.F16.F32.PACK_AB R34, R5, R4 ;  /* 0x000000040522723e */ /* 0x000fe200000000ff */
[--C-:B------:R-:W-:Y:S02]  /*83a0*/  HADD2.F32 R0, -RZ, R39.reuse.H0_H0 ;  /* 0x20000027ff007230 */ /* 0x100fe40000004100 */
[C---:B------:R-:W-:Y:S01]  /*83b0*/  FMUL R14, R24.reuse, R18 ;  /* 0x00000012180e7220 */ /* 0x040fe20000400000 */
[----:B------:R-:W-:Y:S02]  /*83c0*/  HADD2.F32 R4, -RZ, R39.H1_H1 ;  /* 0x30000027ff047230 */ /* 0x000fe40000004100 */
[----:B------:R-:W-:Y:S01]  /*83d0*/  FMUL R19, R24, R19 ;  /* 0x0000001318137220 */ /* 0x000fe20000400000 */
[----:B------:R-:W-:Y:S01]  /*83e0*/  F2FP.F16.F32.PACK_AB R35, R11, R6 ;  /* 0x000000060b23723e */ /* 0x000fe200000000ff */
[C---:B------:R-:W-:Y:S01]  /*83f0*/  FFMA R12, R26.reuse, R2, R12 ;  /* 0x000000021a0c7223 */ /* 0x040fe2000000000c */
[C---:B------:R-:W-:Y:S01]  /*8400*/  FFMA R13, R26.reuse, R3, R13 ;  /* 0x000000031a0d7223 */ /* 0x040fe2000000000d */
[C---:B------:R-:W-:Y:S01]  /*8410*/  FFMA R14, R26.reuse, R0, R14 ;  /* 0x000000001a0e7223 */ /* 0x040fe2000000000e */
[----:B------:R-:W-:Y:S01]  /*8420*/  FFMA R19, R26, R4, R19 ;  /* 0x000000041a137223 */ /* 0x000fe20000000013 */
[----:B------:R1:W-:Y:S01]  /*8430*/  STS.128 [R63+0x300], R32 ;  /* 0x000300203f007388 */ /* 0x0003e20000000c00 */
[----:B------:R-:W-:Y:S02]  /*8440*/  F2FP.F16.F32.PACK_AB R8, R9, R8 ;  /* 0x000000080908723e */ /* 0x000fe400000000ff */
[----:B------:R-:W-:Y:S02]  /*8450*/  F2FP.F16.F32.PACK_AB R9, R15, R10 ;  /* 0x0000000a0f09723e */ /* 0x000fe400000000ff */
[----:B------:R-:W-:Y:S02]  /*8460*/  F2FP.F16.F32.PACK_AB R10, R13, R12 ;  /* 0x0000000c0d0a723e */ /* 0x000fe400000000ff */
[----:B------:R-:W-:Y:S02]  /*8470*/  F2FP.F16.F32.PACK_AB R11, R19, R14 ;  /* 0x0000000e130b723e */ /* 0x000fe400000000ff */
[----:B------:R-:W-:Y:S05]  /*8480*/  IADD3 R0, PT, PT, R63, R62, RZ ;  /* 0x0000003e3f007210 */ /* 0x000fea0007ffe0ff */
[----:B------:R1:W-:Y:S01]  /*8490*/  STS.128 [R0+0x300], R8 ;  /* 0x0003000800007388 */ /* 0x0003e20000000c00 */
[----:B------:R-:W-:Y:S01]  /*84a0*/  @!PT LDS RZ, [RZ] ;  /* 0x00000000fffff984 */ /* 0x000fe20000000800 */
[----:B------:R-:W-:Y:S01]  /*84b0*/  @!PT LDS RZ, [RZ] ;  /* 0x00000000fffff984 */ /* 0x000fe20000000800 */
[----:B------:R-:W-:Y:S01]  /*84c0*/  @!PT LDS RZ, [RZ] ;  /* 0x00000000fffff984 */ /* 0x000fe20000000800 */
[----:B------:R-:W-:Y:S01]  /*84d0*/  @!PT LDS RZ, [RZ] ;  /* 0x00000000fffff984 */ /* 0x000fe20000000800 */
[----:B------:R2:W-:Y:S07]  /*84e0*/  MEMBAR.ALL.CTA ;  /* 0x0000000000007992 */ /* 0x0005ee0000008000 */
[----:B--2---:R-:W2:Y:S02]  /*84f0*/  FENCE.VIEW.ASYNC.S ;  /* 0x00000000000073c6 */ /* 0x004ea40000000000 */
[----:B--2---:R-:W-:Y:S06]  /*8500*/  BAR.SYNC.DEFER_BLOCKING 0x1, 0x80 ;  /* 0x0042000000007b1d */ /* 0x004fec0000010000 */
[----:B------:R-:W-:Y:S05]  /*8510*/  @P0 BRA `(.L_x_138) ;  /* 0x0000000000440947 */ /* 0x000fea0003800000 */
[----:B------:R-:W2:Y:S01]  /*8520*/  LDCU.64 UR14, c[0x0][0x348] ;  /* 0x00006900ff0e77ac */ /* 0x000ea20008000a00 */
[----:B------:R-:W-:Y:S02]  /*8530*/  R2UR UR6, R64 ;  /* 0x00000000400672ca */ /* 0x000fe400000e0000 */
[----:B------:R-:W-:Y:S01]  /*8540*/  R2UR UR10, R58 ;  /* 0x000000003a0a72ca */ /* 0x000fe200000e0000 */
[----:B------:R-:W-:Y:S01]  /*8550*/  UMOV UR9, UR47 ;  /* 0x0000002f00097c82 */ /* 0x000fe20008000000 */
[----:B------:R-:W-:Y:S01]  /*8560*/  R2UR UR11, R56 ;  /* 0x00000000380b72ca */ /* 0x000fe200000e0000 */
[----:B------:R-:W-:Y:S01]  /*8570*/  UIADD3 UR7, UPT, UPT, UR47, 0x20, URZ ;  /* 0x000000202f077890 */ /* 0x000fe2000fffe0ff */
[----:B------:R-:W-:Y:S07]  /*8580*/  R2UR UR12, R57 ;  /* 0x00000000390c72ca */ /* 0x000fee00000e0000 */
[----:B------:R-:W-:Y:S02]  /*8590*/  UIADD3 UR6, UPT, UPT, UR45, UR6, URZ ;  /* 0x000000062d067290 */ /* 0x000fe4000fffe0ff */
[----:B--2---:R-:W-:Y:S02]  /*85a0*/  UIADD3 UR4, UP0, UPT, UR14, 0x680, URZ ;  /* 0x000006800e047890 */ /* 0x004fe4000ff1e0ff */
[----:B------:R-:W-:Y:S02]  /*85b0*/  UIADD3 UR8, UPT, UPT, UR6, 0x300, URZ ;  /* 0x0000030006087890 */ /* 0x000fe4000fffe0ff */
[----:B------:R-:W-:Y:S02]  /*85c0*/  UIADD3.X UR5, UPT, UPT, URZ, UR15, URZ, UP0, !UPT ;  /* 0x0000000fff057290 */ /* 0x000fe400087fe4ff */
[----:B------:R-:W-:Y:S07]  /*85d0*/  UIADD3 UR6, UPT, UPT, UR6, 0xb00, URZ ;  /* 0x00000b0006067890 */ /* 0x000fee000fffe0ff */
[----:B------:R2:W-:Y:S02]  /*85e0*/  UTMASTG.4D.IM2COL [UR8], [UR4] ;  /* 0x00000008040073b5 */ /* 0x0005e40008058000 */
[----:B--2---:R-:W-:Y:S01]  /*85f0*/  UMOV UR8, UR6 ;  /* 0x0000000600087c82 */ /* 0x004fe20008000000 */
[----:B------:R-:W-:Y:S02]  /*8600*/  UMOV UR9, UR7 ;  /* 0x0000000700097c82 */ /* 0x000fe40008000000 */
[----:B------:R2:W-:Y:S02]  /*8610*/  UTMASTG.4D.IM2COL [UR8], [UR4] ;  /* 0x00000008040073b5 */ /* 0x0005e40008058000 */
[----:B--2---:R0:W-:Y:S02]  /*8620*/  UTMACMDFLUSH ;  /* 0x00000000000079b7 */ /* 0x0041e40000000000 */
.L_x_138:
[----:B------:R-:W-:Y:S05]  /*8630*/  BSYNC.RECONVERGENT B0 ;  /* 0x0000000000007941 */ /* 0x000fea0003800200 */
.L_x_137:
[----:B------:R-:W-:Y:S01]  /*8640*/  UIADD3 UR46, UPT, UPT, UR48, 0x1, URZ ;  /* 0x00000001302e7890 */ /* 0x000fe2000fffe0ff */
[----:B------:R-:W-:Y:S03]  /*8650*/  BSSY.RECONVERGENT B0, `(.L_x_139) ;  /* 0x0000005000007945 */ /* 0x000fe60003800200 */
[----:B------:R-:W-:Y:S04]  /*8660*/  UISETP.NE.AND UP0, UPT, UR46, 0x3, UPT ;  /* 0x000000032e00788c */ /* 0x000fe8000bf05270 */
[----:B------:R-:W-:Y:S01]  /*8670*/  USEL UR44, UR46, URZ, UP0 ;  /* 0x000000ff2e2c7287 */ /* 0x000fe20008000000 */
[----:B------:R-:W-:Y:S11]  /*8680*/  @P0 BRA `(.L_x_140) ;  /* 0x0000000000040947 */ /* 0x000ff60003800000 */
[----:B------:R-:W-:Y:S04]  /*8690*/  DEPBAR.LE SB0, 0x1 ;  /* 0x000080400000791a */ /* 0x000fe80000000000 */
.L_x_140:
[----:B------:R-:W-:Y:S05]  /*86a0*/  BSYNC.RECONVERGENT B0 ;  /* 0x0000000000007941 */ /* 0x000fea0003800200 */
.L_x_139:
[----:B------:R-:W-:Y:S01]  /*86b0*/  BAR.SYNC.DEFER_BLOCKING 0x1, 0x80 ;  /* 0x0042000000007b1d */ /* 0x000fe20000010000 */
[----:B------:R-:W-:Y:S01]  /*86c0*/  ISETP.NE.AND P1, PT, R61, RZ, PT ;  /* 0x000000ff3d00720c */ /* 0x000fe20003f25270 */
[----:B------:R-:W-:Y:S01]  /*86d0*/  UISETP.NE.AND UP0, UPT, UR50, URZ, UPT ;  /* 0x000000ff3200728c */ /* 0x000fe2000bf05270 */
[----:B------:R-:W-:Y:S11]  /*86e0*/  LEA R3, R65, UR45, 0x3 ;  /* 0x0000002d41037c11 */ /* 0x000ff6000f8e18ff */
[----:B------:R-:W-:Y:S01]  /*86f0*/  @P1 SHF.L.U32 R4, R27, 0x1f, RZ ;  /* 0x0000001f1b041819 */ /* 0x000fe200000006ff */
[----:B------:R-:W-:Y:S06]  /*8700*/  BRA.U !UP0, `(.L_x_141) ;  /* 0x0000000108247547 */ /* 0x000fec000b800000 */
[----:B-1----:R-:W1:Y:S01]  /*8710*/  S2R R0, SR_CgaCtaId ;  /* 0x0000000000007919 */ /* 0x002e620000008800 */
[----:B------:R-:W-:Y:S01]  /*8720*/  IMAD.U32 R2, RZ, RZ, UR49 ;  /* 0x00000031ff027e24 */ /* 0x000fe2000f8e00ff */
[----:B------:R-:W-:Y:S04]  /*8730*/  UIADD3 UR4, UPT, UPT, UR49, 0x1, URZ ;  /* 0x0000000131047890 */ /* 0x000fe8000fffe0ff */
[----:B------:R-:W-:Y:S01]  /*8740*/  @P1 LEA R2, R2, UR45, 0x3 ;  /* 0x0000002d02021c11 */ /* 0x000fe2000f8e18ff */
[----:B------:R-:W-:Y:S04]  /*8750*/  UISETP.NE.AND UP0, UPT, UR4, 0x3, UPT ;  /* 0x000000030400788c */ /* 0x000fe8000bf05270 */
[----:B------:R-:W-:Y:S01]  /*8760*/  @P1 VIADD R2, R2, 0x248 ;  /* 0x0000024802021836 */ /* 0x000fe20000000000 */
[----:B------:R-:W-:Y:S04]  /*8770*/  USEL UR49, UR4, URZ, UP0 ;  /* 0x000000ff04317287 */ /* 0x000fe80008000000 */
[----:B-1----:R-:W-:Y:S04]  /*8780*/  @P1 PRMT R0, R0, 0x654, R2 ;  /* 0x0000065400001816 */ /* 0x002fe80000000002 */
[----:B------:R2:W-:Y:S04]  /*8790*/  @P1 SYNCS.ARRIVE.TRANS64.RED.A1T0 RZ, [R0+URZ], RZ ;  /* 0x000000ff00ff19a7 */ /* 0x0005e800081004ff */
.L_x_141:
[----:B------:R-:W3:Y:S01]  /*87a0*/  @P1 SYNCS.PHASECHK.TRANS64.TRYWAIT P0, [R3+URZ+0x230], R4 ;  /* 0x00023004030015a7 */ /* 0x000ee200080011ff */
[----:B------:R-:W-:Y:S01]  /*87b0*/  BSSY B1, `(.L_x_142) ;  /* 0x0000012000017945 */ /* 0x000fe20003800000 */
[----:B---3--:R-:W-:Y:S03]  /*87c0*/  @P1 SEL R67, RZ, 0x1, !P0 ;  /* 0x00000001ff431807 */ /* 0x008fe60004000000 */
[----:B------:R-:W-:Y:S05]  /*87d0*/  @!P1 BRA `(.L_x_143) ;  /* 0x00000000003c9947 */ /* 0x000fea0003800000 */
[----:B------:R-:W-:Y:S01]  /*87e0*/  ISETP.NE.AND P1, PT, R68, RZ, PT ;  /* 0x000000ff4400720c */ /* 0x000fe20003f25270 */
[----:B------:R-:W-:Y:S01]  /*87f0*/  BSSY B0, `(.L_x_144) ;  /* 0x0000009000007945 */ /* 0x000fe20003800000 */
[----:B------:R-:W-:Y:S11]  /*8800*/  ISETP.NE.AND P0, PT, R67, RZ, PT ;  /* 0x000000ff4300720c */ /* 0x000ff60003f05270 */
[----:B------:R-:W-:Y:S05]  /*8810*/  @P1 IMAD R65, R65, 0x1000, R66 ;  /* 0x0000100041411824 */ /* 0x000fea00078e0242 */
[----:B-12---:R-:W-:Y:S05]  /*8820*/  @P1 IADD3 R0, PT, PT, R65, UR45, RZ ;  /* 0x0000002d41001c10 */ /* 0x006fea000fffe0ff */
[----:B------:R-:W-:Y:S01]  /*8830*/  @P1 IMAD.IADD R0, R62, 0x1, R0 ;  /* 0x000000013e001824 */ /* 0x000fe200078e0200 */
[----:B------:R-:W-:Y:S06]  /*8840*/  @P0 BRA `(.L_x_145) ;  /* 0x00000000000c0947 */ /* 0x000fec0003800000 */
[----:B------:R-:W-:Y:S04]  /*8850*/  SHF.L.U32 R27, R27, 0x1f, RZ ;  /* 0x0000001f1b1b7819 */ /* 0x000fe800000006ff */
[----:B------:R-:W1:Y:S02]  /*8860*/  SYNCS.PHASECHK.TRANS64.TRYWAIT P0, [R3+URZ+0x230], R27 ;  /* 0x0002301b030075a7 */ /* 0x000e6400080011ff */
[----:B-1----:R-:W-:Y:S05]  /*8870*/  @!P0 BRA `(.L_x_146) ;  /* 0x0000002000308947 */ /* 0x002fea0003800000 */
.L_x_145:
[----:B------:R-:W-:Y:S05]  /*8880*/  BSYNC B0 ;  /* 0x0000000000007941 */ /* 0x000fea0003800000 */
.L_x_144:
[----:B------:R-:W-:Y:S11]  /*8890*/  ISETP.NE.AND P0, PT, R68, RZ, PT ;  /* 0x000000ff4400720c */ /* 0x000ff60003f05270 */
[----:B------:R-:W-:Y:S02]  /*88a0*/  @!UPT UIADD3 URZ, UPT, UPT, URZ, URZ, URZ ;  /* 0x000000fffffff290 */ /* 0x000fe4000fffe0ff */
[----:B------:R3:W4:Y:S04]  /*88b0*/  @P0 LDS.128 R28, [R65+UR45+0x300] ;  /* 0x0003002d411c0984 */ /* 0x0007280008000c00 */
[----:B------:R3:W2:Y:S02]  /*88c0*/  @P0 LDS.128 R36, [R0+0x300] ;  /* 0x0003000000240984 */ /* 0x0006a40000000c00 */
.L_x_143:
[----:B------:R-:W-:Y:S05]  /*88d0*/  BSYNC B1 ;  /* 0x0000000000017941 */ /* 0x000fea0003800000 */
.L_x_142:
[----:B-123--:R-:W-:Y:S05]  /*88e0*/  VIADD R0, R25, 0x10 ;  /* 0x0000001019007836 */ /* 0x00efea0000000000 */
[----:B------:R-:W-:Y:S04]  /*88f0*/  SHF.R.U32.HI R0, RZ, 0x15, R0 ;  /* 0x00000015ff007819 */ /* 0x000fe80000011600 */
[----:B------:R-:W-:Y:S11]  /*8900*/  LOP3.LUT P0, RZ, R0, 0x3, R46, 0x48, !PT ;  /* 0x0000000300ff7812 */ /* 0x000ff6000780482e */
[----:B------:R-:W-:Y:S02]  /*8910*/  @!UPT UIADD3 URZ, UPT, UPT, URZ, URZ, URZ ;  /* 0x000000fffffff290 */ /* 0x000fe4000fffe0ff */
[----:B------:R-:W-:Y:S05]  /*8920*/  @!P0 BRA `(.L_x_147) ;  /* 0x0000000000408947 */ /* 0x000fea0003800000 */
[----:B------:R-:W1:Y:S01]  /*8930*/  LDCU.64 UR8, c[0x4][0x70] ;  /* 0x01000e00ff0877ac */ /* 0x000e620008000a00 */
[----:B------:R-:W-:Y:S01]  /*8940*/  MOV R3, 0x0 ;  /* 0x0000000000037802 */ /* 0x000fe20000000f00 */
[----:B------:R-:W-:Y:S02]  /*8950*/  HFMA2 R12, -RZ, RZ, 0, 5.9604644775390625e-08 ;  /* 0x00000001ff0c7431 */ /* 0x000fe400000001ff */
[----:B------:R-:W-:Y:S02]  /*8960*/  IMAD.MOV.U32 R8, RZ, RZ, 0x192 ;  /* 0x00000192ff087424 */ /* 0x000fe400078e00ff */
[----:B------:R-:W-:Y:S01]  /*8970*/  IMAD.MOV.U32 R13, RZ, RZ, RZ ;  /* 0x000000ffff0d7224 */ /* 0x000fe200078e00ff */
[----:B------:R-:W2:Y:S01]  /*8980*/  LDCU.64 UR6, c[0x4][0x78] ;  /* 0x01000f00ff0677ac */ /* 0x000ea20008000a00 */
[----:B------:R-:W3:Y:S01]  /*8990*/  LDC.64 R2, c[0x4][R3] ;  /* 0x0100000003027b82 */ /* 0x000ee20000000a00 */
[----:B------:R-:W5:Y:S01]  /*89a0*/  LDCU.64 UR4, c[0x4][0x10] ;  /* 0x01000200ff0477ac */ /* 0x000f620008000a00 */
[----:B-1----:R-:W-:Y:S01]  /*89b0*/  MOV R5, UR9 ;  /* 0x0000000900057c02 */ /* 0x002fe20008000f00 */
[----:B------:R-:W-:Y:S01]  /*89c0*/  IMAD.U32 R4, RZ, RZ, UR8 ;  /* 0x00000008ff047e24 */ /* 0x000fe2000f8e00ff */
[----:B--2---:R-:W-:Y:S01]  /*89d0*/  MOV R7, UR7 ;  /* 0x0000000700077c02 */ /* 0x004fe20008000f00 */
[----:B------:R-:W-:Y:S01]  /*89e0*/  IMAD.U32 R6, RZ, RZ, UR6 ;  /* 0x00000006ff067e24 */ /* 0x000fe2000f8e00ff */
[----:B-----5:R-:W-:Y:S01]  /*89f0*/  MOV R11, UR5 ;  /* 0x00000005000b7c02 */ /* 0x020fe20008000f00 */
[----:B------:R-:W-:Y:S02]  /*8a00*/  IMAD.U32 R10, RZ, RZ, UR4 ;  /* 0x00000004ff0a7e24 */ /* 0x000fe4000f8e00ff */
[----:B------:R-:W-:Y:S07]  /*8a10*/  LEPC R20, `(.L_x_147) ;  /* 0x000000001014794e */ /* 0x000fee0000000000 */
[----:B---34-:R-:W-:Y:S05]  /*8a20*/  CALL.ABS.NOINC R2 ;  /* 0x0000000002007343 */ /* 0x018fea0003c00000 */
.L_x_147:
[----:B------:R-:W-:Y:S01]  /*8a30*/  ISETP.NE.AND P0, PT, R55, RZ, PT ;  /* 0x000000ff3700720c */ /* 0x000fe20003f05270 */
[----:B------:R-:W-:Y:S05]  /*8a40*/  WARPSYNC.ALL ;  /* 0x0000000000007948 */ /* 0x000fea0003800000 */
[----:B------:R-:W-:Y:S01]  /*8a50*/  R2UR UR4, R25 ;  /* 0x00000000190472ca */ /* 0x000fe200000e0000 */
[--C-:B----4-:R-:W-:Y:S01]  /*8a60*/  HADD2.F32 R0, -RZ, R28.reuse.H0_H0 ;  /* 0x2000001cff007230 */ /* 0x110fe20000004100 */
[----:B------:R-:W-:Y:S01]  /*8a70*/  IADD3 R59, PT, PT, R59, 0x290, RZ ;  /* 0x000002903b3b7810 */ /* 0x000fe20007ffe0ff */
[----:B------:R-:W-:Y:S01]  /*8a80*/  HADD2.F32 R2, -RZ, R28.H1_H1 ;  /* 0x3000001cff027230 */ /* 0x000fe20000004100 */
[----:B------:R-:W-:Y:S01]  /*8a90*/  BSSY.RECONVERGENT B0, `(.L_x_148) ;  /* 0x0000059000007945 */ /* 0x000fe20003800200 */
[--C-:B------:R-:W-:Y:S01]  /*8aa0*/  HADD2.F32 R20, -RZ, R29.reuse.H0_H0 ;  /* 0x2000001dff147230 */ /* 0x100fe20000004100 */
[----:B------:R-:W-:Y:S01]  /*8ab0*/  LOP3.LUT R59, R59, 0xfefffff8, RZ, 0xc0, !PT ;  /* 0xfefffff83b3b7812 */ /* 0x000fe200078ec0ff */
[----:B------:R-:W-:Y:S02]  /*8ac0*/  HADD2.F32 R21, -RZ, R29.H1_H1 ;  /* 0x3000001dff157230 */ /* 0x000fe40000004100 */
[--C-:B------:R-:W-:Y:S02]  /*8ad0*/  HADD2.F32 R25, -RZ, R30.reuse.H0_H0 ;  /* 0x2000001eff197230 */ /* 0x100fe40000004100 */
[----:B------:R-:W-:Y:S02]  /*8ae0*/  HADD2.F32 R27, -RZ, R30.H1_H1 ;  /* 0x3000001eff1b7230 */ /* 0x000fe40000004100 */
[----:B------:R-:W1:Y:S01]  /*8af0*/  LDTM.x16 R4, tmem[UR4+0x10] ;  /* 0x00001004000479ee */ /* 0x000e620008240000 */
[----:B------:R-:W-:Y:S01]  /*8b00*/  NOP ;  /* 0x0000000000007918 */ /* 0x000fe20000000000 */
[----:B-1----:R1:W-:Y:S01]  /*8b10*/  SYNCS.ARRIVE.TRANS64.RED.A1T0 RZ, [R59+URZ], RZ ;  /* 0x000000ff3bff79a7 */ /* 0x0023e200081004ff */
[--C-:B------:R-:W-:Y:S02]  /*8b20*/  HADD2.F32 R28, -RZ, R31.reuse.H0_H0 ;  /* 0x2000001fff1c7230 */ /* 0x100fe40000004100 */
[----:B------:R-:W-:Y:S02]  /*8b30*/  HADD2.F32 R29, -RZ, R31.H1_H1 ;  /* 0x3000001fff1d7230 */ /* 0x000fe40000004100 */
        /* <DEDUP_REMOVED lines=8> */
[C---:B------:R-:W-:Y:S01]  /*8bc0*/  FMUL R4, R24.reuse, R4 ;  /* 0x0000000418047220 */ /* 0x040fe20000400000 */
[C---:B------:R-:W-:Y:S01]  /*8bd0*/  FMUL R5, R24.reuse, R5 ;  /* 0x0000000518057220 */ /* 0x040fe20000400000 */
[C---:B------:R-:W-:Y:S01]  /*8be0*/  FMUL R6, R24.reuse, R6 ;  /* 0x0000000618067220 */ /* 0x040fe20000400000 */
[----:B------:R-:W-:Y:S01]  /*8bf0*/  FMUL R3, R24, R9 ;  /* 0x0000000918037220 */ /* 0x000fe20000400000 */
[----:B------:R-:W-:Y:S01]  /*8c00*/  FFMA R4, R26, R0, R4 ;  /* 0x000000001a047223 */ /* 0x000fe20000000004 */
[----:B------:R-:W-:Y:S01]  /*8c10*/  FMUL R0, R24, R7 ;  /* 0x0000000718007220 */ /* 0x000fe20000400000 */
[C---:B------:R-:W-:Y:S01]  /*8c20*/  FFMA R5, R26.reuse, R2, R5 ;  /* 0x000000021a057223 */ /* 0x040fe20000000005 */
[----:B------:R-:W-:Y:S01]  /*8c30*/  FFMA R6, R26, R20, R6 ;  /* 0x000000141a067223 */ /* 0x000fe20000000006 */
[----:B------:R-:W-:Y:S01]  /*8c40*/  FMUL R2, R24, R8 ;  /* 0x0000000818027220 */ /* 0x000fe20000400000 */
[----:B------:R-:W-:Y:S01]  /*8c50*/  FFMA R0, R26, R21, R0 ;  /* 0x000000151a007223 */ /* 0x000fe20000000000 */
[C---:B------:R-:W-:Y:S01]  /*8c60*/  FMUL R7, R24.reuse, R10 ;  /* 0x0000000a18077220 */ /* 0x040fe20000400000 */
[----:B------:R-:W-:Y:S01]  /*8c70*/  F2FP.F16.F32.PACK_AB R4, R5, R4 ;  /* 0x000000040504723e */ /* 0x000fe200000000ff */
[----:B------:R-:W-:Y:S01]  /*8c80*/  FMUL R11, R24, R11 ;  /* 0x0000000b180b7220 */ /* 0x000fe20000400000 */
[----:B------:R-:W-:Y:S01]  /*8c90*/  FFMA R2, R26, R25, R2 ;  /* 0x000000191a027223 */ /* 0x000fe20000000002 */
[----:B------:R-:W-:Y:S01]  /*8ca0*/  F2FP.F16.F32.PACK_AB R5, R0, R6 ;  /* 0x000000060005723e */ /* 0x000fe200000000ff */
[----:B------:R-:W-:Y:S01]  /*8cb0*/  FMUL R8, R24, R12 ;  /* 0x0000000c18087220 */ /* 0x000fe20000400000 */
[----:B------:R-:W-:Y:S01]  /*8cc0*/  MOV R0, UR44 ;  /* 0x0000002c00007c02 */ /* 0x000fe20008000f00 */
[----:B------:R-:W-:Y:S01]  /*8cd0*/  FFMA R3, R26, R27, R3 ;  /* 0x0000001b1a037223 */ /* 0x000fe20000000003 */
[----:B------:R-:W-:Y:S01]  /*8ce0*/  FMUL R9, R24, R13 ;  /* 0x0000000d18097220 */ /* 0x000fe20000400000 */
[----:B------:R-:W-:Y:S01]  /*8cf0*/  FFMA R7, R26, R28, R7 ;  /* 0x0000001c1a077223 */ /* 0x000fe20000000007 */
[----:B------:R-:W-:Y:S01]  /*8d00*/  FMUL R10, R24, R14 ;  /* 0x0000000e180a7220 */ /* 0x000fe20000400000 */
[----:B------:R-:W-:Y:S01]  /*8d10*/  FFMA R11, R26, R29, R11 ;  /* 0x0000001d1a0b7223 */ /* 0x000fe2000000000b */
[----:B------:R-:W-:Y:S01]  /*8d20*/  FMUL R15, R24, R15 ;  /* 0x0000000f180f7220 */ /* 0x000fe20000400000 */
[----:B------:R-:W-:Y:S01]  /*8d30*/  FFMA R8, R26, R30, R8 ;  /* 0x0000001e1a087223 */ /* 0x000fe20000000008 */
[----:B------:R-:W-:Y:S01]  /*8d40*/  LEA R0, R0, R54, 0xb ;  /* 0x0000003600007211 */ /* 0x000fe200078e58ff */
[----:B------:R-:W-:Y:S01]  /*8d50*/  FMUL R12, R24, R16 ;  /* 0x00000010180c7220 */ /* 0x000fe20000400000 */
[----:B------:R-:W-:Y:S01]  /*8d60*/  FFMA R9, R26, R31, R9 ;  /* 0x0000001f1a097223 */ /* 0x000fe20000000009 */
[----:B------:R-:W-:Y:S01]  /*8d70*/  FMUL R13, R24, R17 ;  /* 0x00000011180d7220 */ /* 0x000fe20000400000 */
[----:B------:R-:W-:Y:S01]  /*8d80*/  FFMA R10, R26, R32, R10 ;  /* 0x000000201a0a7223 */ /* 0x000fe2000000000a */
[----:B------:R-:W-:Y:S01]  /*8d90*/  FMUL R14, R24, R18 ;  /* 0x00000012180e7220 */ /* 0x000fe20000400000 */
[----:B------:R-:W-:Y:S01]  /*8da0*/  FFMA R15, R26, R33, R15 ;  /* 0x000000211a0f7223 */ /* 0x000fe2000000000f */
[----:B------:R-:W-:Y:S01]  /*8db0*/  FMUL R19, R24, R19 ;  /* 0x0000001318137220 */ /* 0x000fe20000400000 */
[----:B------:R-:W-:Y:S01]  /*8dc0*/  F2FP.F16.F32.PACK_AB R6, R3, R2 ;  /* 0x000000020306723e */ /* 0x000fe200000000ff */
[C---:B------:R-:W-:Y:S01]  /*8dd0*/  FFMA R12, R26.reuse, R34, R12 ;  /* 0x000000221a0c7223 */ /* 0x040fe2000000000c */
[----:B------:R-:W-:Y:S01]  /*8de0*/  F2FP.F16.F32.PACK_AB R7, R11, R7 ;  /* 0x000000070b07723e */ /* 0x000fe200000000ff */
[----:B------:R-:W-:Y:S01]  /*8df0*/  FFMA R13, R26, R35, R13 ;  /* 0x000000231a0d7223 */ /* 0x000fe2000000000d */
[----:B------:R-:W-:Y:S01]  /*8e00*/  LEA R0, R0, UR45, 0x1 ;  /* 0x0000002d00007c11 */ /* 0x000fe2000f8e08ff */
[C---:B------:R-:W-:Y:S01]  /*8e10*/  FFMA R14, R26.reuse, R36, R14 ;  /* 0x000000241a0e7223 */ /* 0x040fe2000000000e */
[----:B------:R-:W-:Y:S01]  /*8e20*/  FFMA R19, R26, R37, R19 ;  /* 0x000000251a137223 */ /* 0x000fe20000000013 */
[----:B------:R-:W-:Y:S02]  /*8e30*/  F2FP.F16.F32.PACK_AB R8, R9, R8 ;  /* 0x000000080908723e */ /* 0x000fe400000000ff */
[----:B------:R1:W-:Y:S01]  /*8e40*/  STS.128 [R0+0x300], R4 ;  /* 0x0003000400007388 */ /* 0x0003e20000000c00 */
        /* <DEDUP_REMOVED lines=16> */
[----:B------:R-:W-:Y:S01]  /*8f50*/  ULEA UR6, UR44, UR45, 0xc ;  /* 0x0000002d2c067291 */ /* 0x000fe2000f8e60ff */
[----:B------:R-:W-:Y:S01]  /*8f60*/  R2UR UR12, R57 ;  /* 0x00000000390c72ca */ /* 0x000fe200000e0000 */
[----:B------:R-:W-:Y:S02]  /*8f70*/  UIADD3 UR9, UPT, UPT, UR47, 0x10, URZ ;  /* 0x000000102f097890 */ /* 0x000fe4000fffe0ff */
[----:B------:R-:W-:Y:S02]  /*8f80*/  UIADD3 UR8, UPT, UPT, UR6, 0x300, URZ ;  /* 0x0000030006087890 */ /* 0x000fe4000fffe0ff */
[----:B------:R-:W-:Y:S02]  /*8f90*/  UIADD3 UR6, UPT, UPT, UR6, 0xb00, URZ ;  /* 0x00000b0006067890 */ /* 0x000fe4000fffe0ff */
[----:B------:R-:W-:Y:S02]  /*8fa0*/  UIADD3 UR7, UPT, UPT, UR47, 0x30, URZ ;  /* 0x000000302f077890 */ /* 0x000fe4000fffe0ff */
[----:B--2---:R-:W-:Y:S04]  /*8fb0*/  UIADD3 UR4, UP0, UPT, UR14, 0x680, URZ ;  /* 0x000006800e047890 */ /* 0x004fe8000ff1e0ff */
[----:B------:R-:W-:Y:S09]  /*8fc0*/  UIADD3.X UR5, UPT, UPT, URZ, UR15, URZ, UP0, !UPT ;  /* 0x0000000fff057290 */ /* 0x000ff200087fe4ff */
[----:B------:R2:W-:Y:S02]  /*8fd0*/  UTMASTG.4D.IM2COL [UR8], [UR4] ;  /* 0x00000008040073b5 */ /* 0x0005e40008058000 */
[----:B--2---:R-:W-:Y:S01]  /*8fe0*/  UMOV UR8, UR6 ;  /* 0x0000000600087c82 */ /* 0x004fe20008000000 */
[----:B------:R-:W-:Y:S02]  /*8ff0*/  UMOV UR9, UR7 ;  /* 0x0000000700097c82 */ /* 0x000fe40008000000 */
[----:B------:R2:W-:Y:S02]  /*9000*/  UTMASTG.4D.IM2COL [UR8], [UR4] ;  /* 0x00000008040073b5 */ /* 0x0005e40008058000 */
[----:B--2---:R0:W-:Y:S02]  /*9010*/  UTMACMDFLUSH ;  /* 0x00000000000079b7 */ /* 0x0041e40000000000 */
.L_x_149:
[----:B------:R-:W-:Y:S05]  /*9020*/  BSYNC.RECONVERGENT B0 ;  /* 0x0000000000007941 */ /* 0x000fea0003800200 */
.L_x_148:
[----:B------:R-:W-:Y:S01]  /*9030*/  UIADD3 UR4, UPT, UPT, UR44, 0x1, URZ ;  /* 0x000000012c047890 */ /* 0x000fe2000fffe0ff */
[----:B------:R-:W-:Y:S03]  /*9040*/  BSSY.RECONVERGENT B0, `(.L_x_150) ;  /* 0x0000008000007945 */ /* 0x000fe60003800200 */
[----:B------:R-:W-:Y:S04]  /*9050*/  UISETP.NE.AND UP0, UPT, UR4, 0x3, UPT ;  /* 0x000000030400788c */ /* 0x000fe8000bf05270 */
[----:B------:R-:W-:Y:S02]  /*9060*/  UISETP.EQ.XOR UP1, UPT, UR46, 0x3, !UP0 ;  /* 0x000000032e00788c */ /* 0x000fe4000c722a70 */
[----:B------:R-:W-:Y:S02]  /*9070*/  USEL UR48, UR4, URZ, UP0 ;  /* 0x000000ff04307287 */ /* 0x000fe40008000000 */
[----:B------:R-:W-:Y:S04]  /*9080*/  USEL UR5, URZ, 0x1, !UP1 ;  /* 0x00000001ff057887 */ /* 0x000fe8000c800000 */
[----:B------:R-:W-:Y:S01]  /*9090*/  ULOP3.LUT UR51, UR51, UR5, URZ, 0x3c, !UPT ;  /* 0x0000000533337292 */ /* 0x000fe2000f8e3cff */
[----:B------:R-:W-:Y:S11]  /*90a0*/  @P0 BRA `(.L_x_151) ;  /* 0x0000000000040947 */ /* 0x000ff60003800000 */
[----:B------:R-:W-:Y:S04]  /*90b0*/  DEPBAR.LE SB0, 0x1 ;  /* 0x000080400000791a */ /* 0x000fe80000000000 */
.L_x_151:
[----:B------:R-:W-:Y:S05]  /*90c0*/  BSYNC.RECONVERGENT B0 ;  /* 0x0000000000007941 */ /* 0x000fea0003800200 */
.L_x_150:
[----:B------:R-:W-:Y:S01]  /*90d0*/  BAR.SYNC.DEFER_BLOCKING 0x1, 0x80 ;  /* 0x0042000000007b1d */ /* 0x000fe20000010000 */
[----:B------:R-:W-:Y:S01]  /*90e0*/  UISETP.NE.AND UP0, UPT, UR50, -0x2, UPT ;  /* 0xfffffffe3200788c */ /* 0x000fe2000bf05270 */
[----:B------:R-:W-:Y:S08]  /*90f0*/  IADD3 R22, PT, PT, R22, 0x1, RZ ;  /* 0x0000000116167810 */ /* 0x000ff00007ffe0ff */
[----:B------:R-:W-:Y:S05]  /*9100*/  BRA.U !UP0, `(.L_x_152) ;  /* 0x0000000108287547 */ /* 0x000fea000b800000 */
[----:B-1----:R-:W1:Y:S01]  /*9110*/  S2R R0, SR_CgaCtaId ;  /* 0x0000000000007919 */ /* 0x002e620000008800 */
[----:B------:R-:W-:Y:S01]  /*9120*/  ISETP.NE.AND P0, PT, R61, RZ, PT ;  /* 0x000000ff3d00720c */ /* 0x000fe20003f05270 */
[----:B------:R-:W-:Y:S01]  /*9130*/  IMAD.U32 R2, RZ, RZ, UR49 ;  /* 0x00000031ff027e24 */ /* 0x000fe2000f8e00ff */
[----:B------:R-:W-:Y:S04]  /*9140*/  UIADD3 UR4, UPT, UPT, UR49, 0x1, URZ ;  /* 0x0000000131047890 */ /* 0x000fe8000fffe0ff */
[----:B------:R-:W-:Y:S04]  /*9150*/  UISETP.NE.AND UP0, UPT, UR4, 0x3, UPT ;  /* 0x000000030400788c */ /* 0x000fe8000bf05270 */
[----:B------:R-:W-:Y:S03]  /*9160*/  USEL UR49, UR4, URZ, UP0 ;  /* 0x000000ff04317287 */ /* 0x000fe60008000000 */
[----:B------:R-:W-:Y:S05]  /*9170*/  @P0 LEA R2, R2, UR45, 0x3 ;  /* 0x0000002d02020c11 */ /* 0x000fea000f8e18ff */
[----:B------:R-:W-:Y:S05]  /*9180*/  @P0 VIADD R2, R2, 0x248 ;  /* 0x0000024802020836 */ /* 0x000fea0000000000 */
[----:B-1----:R-:W-:Y:S04]  /*9190*/  @P0 PRMT R0, R0, 0x654, R2 ;  /* 0x0000065400000816 */ /* 0x002fe80000000002 */
[----:B------:R2:W-:Y:S03]  /*91a0*/  @P0 SYNCS.ARRIVE.TRANS64.RED.A1T0 RZ, [R0+URZ], RZ ;  /* 0x000000ff00ff09a7 */ /* 0x0005e600081004ff */
.L_x_152:
[----:B------:R-:W-:Y:S01]  /*91b0*/  R2UR UR5, R49 ;  /* 0x00000000310572ca */ /* 0x000fe200000e0000 */
[----:B------:R-:W-:Y:S01]  /*91c0*/  UISETP.NE.AND UP0, UPT, UR60, URZ, UPT ;  /* 0x000000ff3c00728c */ /* 0x000fe2000bf05270 */
[----:B------:R-:W-:Y:S01]  /*91d0*/  R2UR UR4, R50 ;  /* 0x00000000320472ca */ /* 0x000fe200000e0000 */
[----:B------:R-:W-:Y:S01]  /*91e0*/  UIADD3 UR50, UPT, UPT, UR50, 0x2, URZ ;  /* 0x0000000232327890 */ /* 0x000fe2000fffe0ff */
[----:B------:R-:W-:Y:S01]  /*91f0*/  ISETP.NE.AND P0, PT, R22, 0x2, PT ;  /* 0x000000021600780c */ /* 0x000fe20003f05270 */
[----:B------:R-:W-:Y:S01]  /*9200*/  UMOV UR46, UR61 ;  /* 0x0000003d002e7c82 */ /* 0x000fe20008000000 */
[----:B------:R-:W-:Y:S02]  /*9210*/  LOP3.LUT R52, R52, 0x1, RZ, 0x3c, !PT ;  /* 0x0000000134347812 */ /* 0x000fe400078e3cff */
[----:B-12---:R-:W-:Y:S02]  /*9220*/  SEL R0, RZ, 0x1, P0 ;  /* 0x00000001ff007807 */ /* 0x006fe40000000000 */
[----:B------:R-:W-:Y:S02]  /*9230*/  SEL R22, R22, RZ, P0 ;  /* 0x000000ff16167207 */ /* 0x000fe40000000000 */
[----:B------:R-:W-:Y:S01]  /*9240*/  LOP3.LUT R53, R53, R0, RZ, 0x3c, !PT ;  /* 0x0000000035357212 */ /* 0x000fe200078e3cff */
[----:B------:R-:W-:Y:S02]  /*9250*/  UIADD3 UR20, UPT, UPT, UR36, UR5, URZ ;  /* 0x0000000524147290 */ /* 0x000fe4000fffe0ff */
[----:B------:R-:W-:Y:S01]  /*9260*/  UIADD3 UR44, UPT, UPT, UR37, UR4, URZ ;  /* 0x00000004252c7290 */ /* 0x000fe2000fffe0ff */
[----:B------:R-:W-:Y:S11]  /*9270*/  BRA.U UP0, `(.L_x_153) ;  /* 0xffffffdd000c7547 */ /* 0x000ff6000b83ffff */
[----:B------:R-:W-:-:S13]  /*9280*/  R2UR UR4, R51 ;  /* 0x00000000330472ca */ /* 0x000fda00000e0000 */
[----:B------:R-:W-:-:S09]  /*9290*/  UISETP.NE.AND UP0, UPT, UR4, URZ, UPT ;  /* 0x000000ff0400728c */ /* 0x000fd2000bf05270 */
[----:B------:R-:W-:Y:S05]  /*92a0*/  BRA.U !UP0, `(.L_x_154) ;  /* 0x0000000108487547 */ /* 0x000fea000b800000 */
[----:B------:R-:W1:Y:S02]  /*92b0*/  LDCU.64 UR4, c[0x0][0x890] ;  /* 0x00011200ff0477ac */ /* 0x000e640008000a00 */
[----:B-1----:R-:W-:-:S04]  /*92c0*/  UISETP.NE.U32.AND UP0, UPT, UR4, URZ, UPT ;  /* 0x000000ff0400728c */ /* 0x002fc8000bf05070 */
[----:B------:R-:W-:-:S09]  /*92d0*/  UISETP.NE.AND.EX UP0, UPT, UR5, URZ, UPT, UP0 ;  /* 0x000000ff0500728c */ /* 0x000fd2000bf05300 */
[----:B------:R-:W-:Y:S05]  /*92e0*/  BRA.U UP0, `(.L_x_155) ;  /* 0x00000001000c7547 */ /* 0x000fea000b800000 */
[----:B------:R-:W-:-:S13]  /*92f0*/  FSETP.NEU.AND P0, PT, R26, RZ, PT ;  /* 0x000000ff1a00720b */ /* 0x000fda0003f0d000 */
[----:B------:R-:W-:Y:S05]  /*9300*/  @!P0 EXIT ;  /* 0x000000000000894d */ /* 0x000fea0003800000 */
[----:B------:R-:W-:Y:S05]  /*9310*/  BRA `(.L_x_154) ;  /* 0x00000000002c7947 */ /* 0x000fea0003800000 */
.L_x_155:
[----:B------:R-:W-:Y:S01]  /*9320*/  ISETP.NE.AND P0, PT, R60, RZ, PT ;  /* 0x000000ff3c00720c */ /* 0x000fe20003f05270 */
[----:B------:R-:W-:-:S12]  /*9330*/  BSSY.RECONVERGENT B0, `(.L_x_154) ;  /* 0x0000009000007945 */ /* 0x000fd80003800200 */
[----:B------:R-:W-:Y:S05]  /*9340*/  @P0 BRA `(.L_x_156) ;  /* 0x0000000000140947 */ /* 0x000fea0003800000 */
[----:B------:R-:W1:Y:S02]  /*9350*/  LDCU.64 UR4, c[0x0][0x888] ;  /* 0x00011100ff0477ac */ /* 0x000e640008000a00 */
[----:B-1----:R-:W-:-:S04]  /*9360*/  ISETP.NE.U32.AND P0, PT, RZ, UR4, PT ;  /* 0x00000004ff007c0c */ /* 0x002fc8000bf05070 */
[----:B------:R-:W-:-:S13]  /*9370*/  ISETP.NE.AND.EX P0, PT, RZ, UR5, PT, P0 ;  /* 0x00000005ff007c0c */ /* 0x000fda000bf05300 */
[----:B------:R-:W-:Y:S05]  /*9380*/  @!P0 EXIT ;  /* 0x000000000000894d */ /* 0x000fea0003800000 */
[----:B------:R-:W-:Y:S05]  /*9390*/  BRA `(.L_x_157) ;  /* 0x0000000000087947 */ /* 0x000fea0003800000 */
.L_x_156:
[----:B------:R-:W-:-:S13]  /*93a0*/  FSETP.NEU.AND P0, PT, R26, RZ, PT ;  /* 0x000000ff1a00720b */ /* 0x000fda0003f0d000 */
[----:B------:R-:W-:Y:S05]  /*93b0*/  @!P0 EXIT ;  /* 0x000000000000894d */ /* 0x000fea0003800000 */
.L_x_157:
[----:B------:R-:W-:Y:S05]  /*93c0*/  BSYNC.RECONVERGENT B0 ;  /* 0x0000000000007941 */ /* 0x000fea0003800200 */
.L_x_154:
[----:B------:R-:W1:Y:S01]  /*93d0*/  S2UR UR5, SR_CgaCtaId ;  /* 0x00000000000579c3 */ /* 0x000e620000008800 */
[----:B------:R-:W-:Y:S01]  /*93e0*/  ULEA UR4, UR49, UR45, 0x3 ;  /* 0x0000002d31047291 */ /* 0x000fe2000f8e18ff */
[----:B------:R-:W-:-:S04]  /*93f0*/  DEPBAR.LE SB0, 0x0 ;  /* 0x000080000000791a */ /* 0x000fc80000000000 */
[----:B------:R-:W-:-:S04]  /*9400*/  UIADD3 UR4, UPT, UPT, UR4, 0x248, URZ ;  /* 0x0000024804047890 */ /* 0x000fc8000fffe0ff */
[----:B-1----:R-:W-:-:S09]  /*9410*/  UPRMT UR4, UR5, 0x654, UR4 ;  /* 0x0000065405047896 */ /* 0x002fd20008000004 */
[----:B------:R-:W-:Y:S01]  /*9420*/  SYNCS.ARRIVE.TRANS64.RED.A1T0 RZ, [UR4], RZ ;  /* 0x000000ffffff79a7 */ /* 0x000fe20008100404 */
[----:B------:R-:W-:Y:S05]  /*9430*/  EXIT ;  /* 0x000000000000794d */ /* 0x000fea0003800000 */
.L_x_25:
[----:B------:R-:W-:Y:S07]  /*9440*/  MOV R0, UR9 ;  /* 0x0000000900007c02 */ /* 0x000fee0008000f00 */
.L_x_158:
[----:B-1----:R1:W2:Y:S02]  /*9450*/  SYNCS.PHASECHK.TRANS64.TRYWAIT P0, [R0+URZ+0x118], R4 ;  /* 0x00011804000075a7 */ /* 0x0022a400080011ff */
[----:B--2---:R-:W-:Y:S05]  /*9460*/  @!P0 NANOSLEEP.SYNCS 0x989680 ;  /* 0x009896800000895d */ /* 0x004fea0003900000 */
[----:B------:R-:W2:Y:S02]  /*9470*/  @!P0 SYNCS.PHASECHK.TRANS64 P0, [R0+URZ+0x118], R4 ;  /* 0x00011804000085a7 */ /* 0x000ea400080010ff */
[----:B--2---:R-:W-:Y:S05]  /*9480*/  @!P0 BRA `(.L_x_158) ;  /* 0xfffffffc00f08947 */ /* 0x004fea000383ffff */
[----:B------:R-:W-:Y:S05]  /*9490*/  BRA `(.L_x_24) ;  /* 0xffffff8800947947 */ /* 0x000fea000383ffff */
.L_x_32:
[----:B------:R-:W-:Y:S07]  /*94a0*/  MOV R0, UR9 ;  /* 0x0000000900007c02 */ /* 0x000fee0008000f00 */
.L_x_159:
[----:B-1----:R1:W2:Y:S02]  /*94b0*/  SYNCS.PHASECHK.TRANS64.TRYWAIT P0, [R0+URZ+0x118], R4 ;  /* 0x00011804000075a7 */ /* 0x0022a400080011ff */
[----:B--2---:R-:W-:Y:S05]  /*94c0*/  @!P0 NANOSLEEP.SYNCS 0x989680 ;  /* 0x009896800000895d */ /* 0x004fea0003900000 */
[----:B------:R-:W2:Y:S02]  /*94d0*/  @!P0 SYNCS.PHASECHK.TRANS64 P0, [R0+URZ+0x118], R4 ;  /* 0x00011804000085a7 */ /* 0x000ea400080010ff */
[----:B--2---:R-:W-:Y:S05]  /*94e0*/  @!P0 BRA `(.L_x_159) ;  /* 0xfffffffc00f08947 */ /* 0x004fea000383ffff */
[----:B------:R-:W-:Y:S05]  /*94f0*/  BRA `(.L_x_31) ;  /* 0xffffff8c00f07947 */ /* 0x000fea000383ffff */
.L_x_37:
[----:B------:R-:W-:-:S07]  /*9500*/  MOV R0, UR25 ;  /* 0x0000001900007c02 */ /* 0x000fce0008000f00 */
.L_x_160:
[----:B-1----:R1:W2:Y:S02]  /*9510*/  SYNCS.PHASECHK.TRANS64.TRYWAIT P0, [R0+URZ+0x270], R3 ;  /* 0x00027003000075a7 */ /* 0x0022a400080011ff */
[----:B--2---:R-:W-:Y:S05]  /*9520*/  @!P0 NANOSLEEP.SYNCS 0x989680 ;  /* 0x009896800000895d */ /* 0x004fea0003900000 */
[----:B------:R-:W2:Y:S02]  /*9530*/  @!P0 SYNCS.PHASECHK.TRANS64 P0, [R0+URZ+0x270], R3 ;  /* 0x00027003000085a7 */ /* 0x000ea400080010ff */
[----:B--2---:R-:W-:Y:S05]  /*9540*/  @!P0 BRA `(.L_x_160) ;  /* 0xfffffffc00f08947 */ /* 0x004fea000383ffff */
[----:B------:R-:W-:Y:S05]  /*9550*/  BRA `(.L_x_161) ;  /* 0xffffff9000bc7947 */ /* 0x000fea000383ffff */
.L_x_41:
[----:B------:R-:W-:-:S07]  /*9560*/  MOV R0, UR4 ;  /* 0x0000000400007c02 */ /* 0x000fce0008000f00 */
.L_x_162:
[----:B-1----:R1:W2:Y:S02]  /*9570*/  SYNCS.PHASECHK.TRANS64.TRYWAIT P0, [R0+URZ], R2 ;  /* 0x00000002000075a7 */ /* 0x0022a400080011ff */
[----:B--2---:R-:W-:Y:S05]  /*9580*/  @!P0 NANOSLEEP.SYNCS 0x989680 ;  /* 0x009896800000895d */ /* 0x004fea0003900000 */
[----:B------:R-:W2:Y:S02]  /*9590*/  @!P0 SYNCS.PHASECHK.TRANS64 P0, [R0+URZ], R2 ;  /* 0x00000002000085a7 */ /* 0x000ea400080010ff */
[----:B--2---:R-:W-:Y:S05]  /*95a0*/  @!P0 BRA `(.L_x_162) ;  /* 0xfffffffc00f08947 */ /* 0x004fea000383ffff */
[----:B------:R-:W-:Y:S05]  /*95b0*/  BRA `(.L_x_163) ;  /* 0xffffff9800547947 */ /* 0x000fea000383ffff */
.L_x_42:
[----:B------:R-:W-:-:S07]  /*95c0*/  MOV R0, UR5 ;  /* 0x0000000500007c02 */ /* 0x000fce0008000f00 */
.L_x_164:
[----:B-1----:R1:W2:Y:S02]  /*95d0*/  SYNCS.PHASECHK.TRANS64.TRYWAIT P0, [R0+URZ], R2 ;  /* 0x00000002000075a7 */ /* 0x0022a400080011ff */
[----:B--2---:R-:W-:Y:S05]  /*95e0*/  @!P0 NANOSLEEP.SYNCS 0x989680 ;  /* 0x009896800000895d */ /* 0x004fea0003900000 */
[----:B------:R-:W2:Y:S02]  /*95f0*/  @!P0 SYNCS.PHASECHK.TRANS64 P0, [R0+URZ], R2 ;  /* 0x00000002000085a7 */ /* 0x000ea400080010ff */
[----:B--2---:R-:W-:Y:S05]  /*9600*/  @!P0 BRA `(.L_x_164) ;  /* 0xfffffffc00f08947 */ /* 0x004fea000383ffff */
[----:B------:R-:W-:Y:S05]  /*9610*/  BRA `(.L_x_165) ;  /* 0xffffff9800647947 */ /* 0x000fea000383ffff */
.L_x_43:
[----:B------:R-:W-:-:S07]  /*9620*/  MOV R0, UR5 ;  /* 0x0000000500007c02 */ /* 0x000fce0008000f00 */
.L_x_166:
[----:B-1----:R1:W2:Y:S02]  /*9630*/  SYNCS.PHASECHK.TRANS64.TRYWAIT P0, [R0+URZ], R2 ;  /* 0x00000002000075a7 */ /* 0x0022a400080011ff */
[----:B--2---:R-:W-:Y:S05]  /*9640*/  @!P0 NANOSLEEP.SYNCS 0x989680 ;  /* 0x009896800000895d */ /* 0x004fea0003900000 */
[----:B------:R-:W2:Y:S02]  /*9650*/  @!P0 SYNCS.PHASECHK.TRANS64 P0, [R0+URZ], R2 ;  /* 0x00000002000085a7 */ /* 0x000ea400080010ff */
[----:B--2---:R-:W-:Y:S05]  /*9660*/  @!P0 BRA `(.L_x_166) ;  /* 0xfffffffc00f08947 */ /* 0x004fea000383ffff */
[----:B------:R-:W-:Y:S05]  /*9670*/  BRA `(.L_x_167) ;  /* 0xffffff9800747947 */ /* 0x000fea000383ffff */
.L_x_44:
[----:B------:R-:W-:-:S07]  /*9680*/  MOV R0, UR5 ;  /* 0x0000000500007c02 */ /* 0x000fce0008000f00 */
.L_x_168:
[----:B-1----:R1:W2:Y:S02]  /*9690*/  SYNCS.PHASECHK.TRANS64.TRYWAIT P0, [R0+URZ], R2 ;  /* 0x00000002000075a7 */ /* 0x0022a400080011ff */
[----:B--2---:R-:W-:Y:S05]  /*96a0*/  @!P0 NANOSLEEP.SYNCS 0x989680 ;  /* 0x009896800000895d */ /* 0x004fea0003900000 */
[----:B------:R-:W2:Y:S02]  /*96b0*/  @!P0 SYNCS.PHASECHK.TRANS64 P0, [R0+URZ], R2 ;  /* 0x00000002000085a7 */ /* 0x000ea400080010ff */
[----:B--2---:R-:W-:Y:S05]  /*96c0*/  @!P0 BRA `(.L_x_168) ;  /* 0xfffffffc00f08947 */ /* 0x004fea000383ffff */
[----:B------:R-:W-:Y:S05]  /*96d0*/  BRA `(.L_x_169) ;  /* 0xffffff9800847947 */ /* 0x000fea000383ffff */
.L_x_45:
[----:B------:R-:W-:-:S07]  /*96e0*/  MOV R0, UR5 ;  /* 0x0000000500007c02 */ /* 0x000fce0008000f00 */
.L_x_170:
[----:B-1----:R1:W2:Y:S02]  /*96f0*/  SYNCS.PHASECHK.TRANS64.TRYWAIT P0, [R0+URZ], R2 ;  /* 0x00000002000075a7 */ /* 0x0022a400080011ff */
[----:B--2---:R-:W-:Y:S05]  /*9700*/  @!P0 NANOSLEEP.SYNCS 0x989680 ;  /* 0x009896800000895d */ /* 0x004fea0003900000 */
[----:B------:R-:W2:Y:S02]  /*9710*/  @!P0 SYNCS.PHASECHK.TRANS64 P0, [R0+URZ], R2 ;  /* 0x00000002000085a7 */ /* 0x000ea400080010ff */
[----:B--2---:R-:W-:Y:S05]  /*9720*/  @!P0 BRA `(.L_x_170) ;  /* 0xfffffffc00f08947 */ /* 0x004fea000383ffff */
[----:B------:R-:W-:Y:S05]  /*9730*/  BRA `(.L_x_171) ;  /* 0xffffff9800947947 */ /* 0x000fea000383ffff */
.L_x_46:
[----:B------:R-:W-:-:S07]  /*9740*/  MOV R0, UR5 ;  /* 0x0000000500007c02 */ /* 0x000fce0008000f00 */
.L_x_172:
[----:B-1----:R1:W2:Y:S02]  /*9750*/  SYNCS.PHASECHK.TRANS64.TRYWAIT P0, [R0+URZ], R2 ;  /* 0x00000002000075a7 */ /* 0x0022a400080011ff */
[----:B--2---:R-:W-:Y:S05]  /*9760*/  @!P0 NANOSLEEP.SYNCS 0x989680 ;  /* 0x009896800000895d */ /* 0x004fea0003900000 */
[----:B------:R-:W2:Y:S02]  /*9770*/  @!P0 SYNCS.PHASECHK.TRANS64 P0, [R0+URZ], R2 ;  /* 0x00000002000085a7 */ /* 0x000ea400080010ff */
[----:B--2---:R-:W-:Y:S05]  /*9780*/  @!P0 BRA `(.L_x_172) ;  /* 0xfffffffc00f08947 */ /* 0x004fea000383ffff */
[----:B------:R-:W-:Y:S05]  /*9790*/  BRA `(.L_x_173) ;  /* 0xffffff9800a47947 */ /* 0x000fea000383ffff */
.L_x_47:
[----:B------:R-:W-:-:S07]  /*97a0*/  MOV R0, UR5 ;  /* 0x0000000500007c02 */ /* 0x000fce0008000f00 */
.L_x_174:
[----:B-1----:R1:W2:Y:S02]  /*97b0*/  SYNCS.PHASECHK.TRANS64.TRYWAIT P0, [R0+URZ], R2 ;  /* 0x00000002000075a7 */ /* 0x0022a400080011ff */
[----:B--2---:R-:W-:Y:S05]  /*97c0*/  @!P0 NANOSLEEP.SYNCS 0x989680 ;  /* 0x009896800000895d */ /* 0x004fea0003900000 */
[----:B------:R-:W2:Y:S02]  /*97d0*/  @!P0 SYNCS.PHASECHK.TRANS64 P0, [R0+URZ], R2 ;  /* 0x00000002000085a7 */ /* 0x000ea400080010ff */
[----:B--2---:R-:W-:Y:S05]  /*97e0*/  @!P0 BRA `(.L_x_174) ;  /* 0xfffffffc00f08947 */ /* 0x004fea000383ffff */
[----:B------:R-:W-:Y:S05]  /*97f0*/  BRA `(.L_x_175) ;  /* 0xffffff9800b47947 */ /* 0x000fea000383ffff */
.L_x_48:
[----:B------:R-:W-:-:S07]  /*9800*/  MOV R0, UR5 ;  /* 0x0000000500007c02 */ /* 0x000fce0008000f00 */
.L_x_176:
[----:B-1----:R1:W2:Y:S02]  /*9810*/  SYNCS.PHASECHK.TRANS64.TRYWAIT P0, [R0+URZ], R2 ;  /* 0x00000002000075a7 */ /* 0x0022a400080011ff */
[----:B--2---:R-:W-:Y:S05]  /*9820*/  @!P0 NANOSLEEP.SYNCS 0x989680 ;  /* 0x009896800000895d */ /* 0x004fea0003900000 */
[----:B------:R-:W2:Y:S02]  /*9830*/  @!P0 SYNCS.PHASECHK.TRANS64 P0, [R0+URZ], R2 ;  /* 0x00000002000085a7 */ /* 0x000ea400080010ff */
[----:B--2---:R-:W-:Y:S05]  /*9840*/  @!P0 BRA `(.L_x_176) ;  /* 0xfffffffc00f08947 */ /* 0x004fea000383ffff */
[----:B------:R-:W-:Y:S05]  /*9850*/  BRA `(.L_x_177) ;  /* 0xffffff9800c47947 */ /* 0x000fea000383ffff */
.L_x_49:
[----:B------:R-:W-:-:S07]  /*9860*/  MOV R0, UR5 ;  /* 0x0000000500007c02 */ /* 0x000fce0008000f00 */
.L_x_178:
[----:B-1----:R1:W2:Y:S02]  /*9870*/  SYNCS.PHASECHK.TRANS64.TRYWAIT P0, [R0+URZ], R2 ;  /* 0x00000002000075a7 */ /* 0x0022a400080011ff */
[----:B--2---:R-:W-:Y:S05]  /*9880*/  @!P0 NANOSLEEP.SYNCS 0x989680 ;  /* 0x009896800000895d */ /* 0x004fea0003900000 */
[----:B------:R-:W2:Y:S02]  /*9890*/  @!P0 SYNCS.PHASECHK.TRANS64 P0, [R0+URZ], R2 ;  /* 0x00000002000085a7 */ /* 0x000ea400080010ff */
[----:B--2---:R-:W-:Y:S05]  /*98a0*/  @!P0 BRA `(.L_x_178) ;  /* 0xfffffffc00f08947 */ /* 0x004fea000383ffff */
[----:B------:R-:W-:Y:S05]  /*98b0*/  BRA `(.L_x_179) ;  /* 0xffffff9800d47947 */ /* 0x000fea000383ffff */
.L_x_50:
[----:B------:R-:W-:-:S07]  /*98c0*/  MOV R0, UR5 ;  /* 0x0000000500007c02 */ /* 0x000fce0008000f00 */
.L_x_180:
[----:B-1----:R1:W2:Y:S02]  /*98d0*/  SYNCS.PHASECHK.TRANS64.TRYWAIT P0, [R0+URZ], R2 ;  /* 0x00000002000075a7 */ /* 0x0022a400080011ff */
[----:B--2---:R-:W-:Y:S05]  /*98e0*/  @!P0 NANOSLEEP.SYNCS 0x989680 ;  /* 0x009896800000895d */ /* 0x004fea0003900000 */
[----:B------:R-:W2:Y:S02]  /*98f0*/  @!P0 SYNCS.PHASECHK.TRANS64 P0, [R0+URZ], R2 ;  /* 0x00000002000085a7 */ /* 0x000ea400080010ff */
[----:B--2---:R-:W-:Y:S05]  /*9900*/  @!P0 BRA `(.L_x_180) ;  /* 0xfffffffc00f08947 */ /* 0x004fea000383ffff */
[----:B------:R-:W-:Y:S05]  /*9910*/  BRA `(.L_x_181) ;  /* 0xffffff9800e47947 */ /* 0x000fea000383ffff */
.L_x_51:
[----:B------:R-:W-:-:S07]  /*9920*/  MOV R0, UR5 ;  /* 0x0000000500007c02 */ /* 0x000fce0008000f00 */
.L_x_182:
[----:B-1----:R1:W2:Y:S02]  /*9930*/  SYNCS.PHASECHK.TRANS64.TRYWAIT P0, [R0+URZ], R2 ;  /* 0x00000002000075a7 */ /* 0x0022a400080011ff */
[----:B--2---:R-:W-:Y:S05]  /*9940*/  @!P0 NANOSLEEP.SYNCS 0x989680 ;  /* 0x009896800000895d */ /* 0x004fea0003900000 */
[----:B------:R-:W2:Y:S02]  /*9950*/  @!P0 SYNCS.PHASECHK.TRANS64 P0, [R0+URZ], R2 ;  /* 0x00000002000085a7 */ /* 0x000ea400080010ff */
[----:B--2---:R-:W-:Y:S05]  /*9960*/  @!P0 BRA `(.L_x_182) ;  /* 0xfffffffc00f08947 */ /* 0x004fea000383ffff */
[----:B------:R-:W-:Y:S05]  /*9970*/  BRA `(.L_x_183) ;  /* 0xffffff9800f47947 */ /* 0x000fea000383ffff */
.L_x_52:
[----:B------:R-:W-:-:S07]  /*9980*/  MOV R0, UR5 ;  /* 0x0000000500007c02 */ /* 0x000fce0008000f00 */
.L_x_184:
[----:B-1----:R1:W2:Y:S02]  /*9990*/  SYNCS.PHASECHK.TRANS64.TRYWAIT P0, [R0+URZ], R2 ;  /* 0x00000002000075a7 */ /* 0x0022a400080011ff */
[----:B--2---:R-:W-:Y:S05]  /*99a0*/  @!P0 NANOSLEEP.SYNCS 0x989680 ;  /* 0x009896800000895d */ /* 0x004fea0003900000 */
[----:B------:R-:W2:Y:S02]  /*99b0*/  @!P0 SYNCS.PHASECHK.TRANS64 P0, [R0+URZ], R2 ;  /* 0x00000002000085a7 */ /* 0x000ea400080010ff */
[----:B--2---:R-:W-:Y:S05]  /*99c0*/  @!P0 BRA `(.L_x_184) ;  /* 0xfffffffc00f08947 */ /* 0x004fea000383ffff */
[----:B------:R-:W-:Y:S05]  /*99d0*/  BRA `(.L_x_185) ;  /* 0xffffff9c00047947 */ /* 0x000fea000383ffff */
.L_x_53:
[----:B------:R-:W-:-:S07]  /*99e0*/  MOV R0, UR5 ;  /* 0x0000000500007c02 */ /* 0x000fce0008000f00 */
.L_x_186:
[----:B-1----:R1:W2:Y:S02]  /*99f0*/  SYNCS.PHASECHK.TRANS64.TRYWAIT P0, [R0+URZ], R2 ;  /* 0x00000002000075a7 */ /* 0x0022a400080011ff */
[----:B--2---:R-:W-:Y:S05]  /*9a00*/  @!P0 NANOSLEEP.SYNCS 0x989680 ;  /* 0x009896800000895d */ /* 0x004fea0003900000 */
[----:B------:R-:W2:Y:S02]  /*9a10*/  @!P0 SYNCS.PHASECHK.TRANS64 P0, [R0+URZ], R2 ;  /* 0x00000002000085a7 */ /* 0x000ea400080010ff */
[----:B--2---:R-:W-:Y:S05]  /*9a20*/  @!P0 BRA `(.L_x_186) ;  /* 0xfffffffc00f08947 */ /* 0x004fea000383ffff */
[----:B------:R-:W-:Y:S05]  /*9a30*/  BRA `(.L_x_187) ;  /* 0xffffff9c00147947 */ /* 0x000fea000383ffff */
.L_x_54:
[----:B------:R-:W-:-:S07]  /*9a40*/  MOV R0, UR5 ;  /* 0x0000000500007c02 */ /* 0x000fce0008000f00 */
.L_x_188:
[----:B-1----:R1:W2:Y:S02]  /*9a50*/  SYNCS.PHASECHK.TRANS64.TRYWAIT P0, [R0+URZ], R2 ;  /* 0x00000002000075a7 */ /* 0x0022a400080011ff */
[----:B--2---:R-:W-:Y:S05]  /*9a60*/  @!P0 NANOSLEEP.SYNCS 0x989680 ;  /* 0x009896800000895d */ /* 0x004fea0003900000 */
[----:B------:R-:W2:Y:S02]  /*9a70*/  @!P0 SYNCS.PHASECHK.TRANS64 P0, [R0+URZ], R2 ;  /* 0x00000002000085a7 */ /* 0x000ea400080010ff */
[----:B--2---:R-:W-:Y:S05]  /*9a80*/  @!P0 BRA `(.L_x_188) ;  /* 0xfffffffc00f08947 */ /* 0x004fea000383ffff */
[----:B------:R-:W-:Y:S05]  /*9a90*/  BRA `(.L_x_189) ;  /* 0xffffff9c00247947 */ /* 0x000fea000383ffff */
.L_x_55:
[----:B------:R-:W-:-:S07]  /*9aa0*/  MOV R0, UR5 ;  /* 0x0000000500007c02 */ /* 0x000fce0008000f00 */
.L_x_190:
[----:B-1----:R1:W2:Y:S02]  /*9ab0*/  SYNCS.PHASECHK.TRANS64.TRYWAIT P0, [R0+URZ], R2 ;  /* 0x00000002000075a7 */ /* 0x0022a400080011ff */
[----:B--2---:R-:W-:Y:S05]  /*9ac0*/  @!P0 NANOSLEEP.SYNCS 0x989680 ;  /* 0x009896800000895d */ /* 0x004fea0003900000 */
[----:B------:R-:W2:Y:S02]  /*9ad0*/  @!P0 SYNCS.PHASECHK.TRANS64 P0, [R0+URZ], R2 ;  /* 0x00000002000085a7 */ /* 0x000ea400080010ff */
[----:B--2---:R-:W-:Y:S05]  /*9ae0*/  @!P0 BRA `(.L_x_190) ;  /* 0xfffffffc00f08947 */ /* 0x004fea000383ffff */
[----:B------:R-:W-:Y:S05]  /*9af0*/  BRA `(.L_x_191) ;  /* 0xffffff9c00347947 */ /* 0x000fea000383ffff */
.L_x_56:
[----:B------:R-:W-:-:S07]  /*9b00*/  MOV R0, UR5 ;  /* 0x0000000500007c02 */ /* 0x000fce0008000f00 */
.L_x_192:
[----:B-1----:R1:W2:Y:S02]  /*9b10*/  SYNCS.PHASECHK.TRANS64.TRYWAIT P0, [R0+URZ], R2 ;  /* 0x00000002000075a7 */ /* 0x0022a400080011ff */
[----:B--2---:R-:W-:Y:S05]  /*9b20*/  @!P0 NANOSLEEP.SYNCS 0x989680 ;  /* 0x009896800000895d */ /* 0x004fea0003900000 */
[----:B------:R-:W2:Y:S02]  /*9b30*/  @!P0 SYNCS.PHASECHK.TRANS64 P0, [R0+URZ], R2 ;  /* 0x00000002000085a7 */ /* 0x000ea400080010ff */
[----:B--2---:R-:W-:Y:S05]  /*9b40*/  @!P0 BRA `(.L_x_192) ;  /* 0xfffffffc00f08947 */ /* 0x004fea000383ffff */
[----:B------:R-:W-:Y:S05]  /*9b50*/  BRA `(.L_x_193) ;  /* 0xffffff9c00447947 */ /* 0x000fea000383ffff */
.L_x_57:
[----:B------:R-:W-:-:S07]  /*9b60*/  MOV R0, UR5 ;  /* 0x0000000500007c02 */ /* 0x000fce0008000f00 */
.L_x_194:
[----:B-1----:R1:W2:Y:S02]  /*9b70*/  SYNCS.PHASECHK.TRANS64.TRYWAIT P0, [R0+URZ], R2 ;  /* 0x00000002000075a7 */ /* 0x0022a400080011ff */
[----:B--2---:R-:W-:Y:S05]  /*9b80*/  @!P0 NANOSLEEP.SYNCS 0x989680 ;  /* 0x009896800000895d */ /* 0x004fea0003900000 */
[----:B------:R-:W2:Y:S02]  /*9b90*/  @!P0 SYNCS.PHASECHK.TRANS64 P0, [R0+URZ], R2 ;  /* 0x00000002000085a7 */ /* 0x000ea400080010ff */
[----:B--2---:R-:W-:Y:S05]  /*9ba0*/  @!P0 BRA `(.L_x_194) ;  /* 0xfffffffc00f08947 */ /* 0x004fea000383ffff */
[----:B------:R-:W-:Y:S05]  /*9bb0*/  BRA `(.L_x_195) ;  /* 0xffffff9c00547947 */ /* 0x000fea000383ffff */
.L_x_58:
[----:B------:R-:W-:-:S07]  /*9bc0*/  MOV R0, UR5 ;  /* 0x0000000500007c02 */ /* 0x000fce0008000f00 */
.L_x_196:
[----:B-1----:R1:W2:Y:S02]  /*9bd0*/  SYNCS.PHASECHK.TRANS64.TRYWAIT P0, [R0+URZ], R2 ;  /* 0x00000002000075a7 */ /* 0x0022a400080011ff */
[----:B--2---:R-:W-:Y:S05]  /*9be0*/  @!P0 NANOSLEEP.SYNCS 0x989680 ;  /* 0x009896800000895d */ /* 0x004fea0003900000 */
[----:B------:R-:W2:Y:S02]  /*9bf0*/  @!P0 SYNCS.PHASECHK.TRANS64 P0, [R0+URZ], R2 ;  /* 0x00000002000085a7 */ /* 0x000ea400080010ff */
[----:B--2---:R-:W-:Y:S05]  /*9c00*/  @!P0 BRA `(.L_x_196) ;  /* 0xfffffffc00f08947 */ /* 0x004fea000383ffff */
[----:B------:R-:W-:Y:S05]  /*9c10*/  BRA `(.L_x_197) ;  /* 0xffffff9c00647947 */ /* 0x000fea000383ffff */
.L_x_59:
[----:B------:R-:W-:-:S07]  /*9c20*/  MOV R0, UR5 ;  /* 0x0000000500007c02 */ /* 0x000fce0008000f00 */
.L_x_198:
[----:B-1----:R1:W2:Y:S02]  /*9c30*/  SYNCS.PHASECHK.TRANS64.TRYWAIT P0, [R0+URZ], R2 ;  /* 0x00000002000075a7 */ /* 0x0022a400080011ff */
[----:B--2---:R-:W-:Y:S05]  /*9c40*/  @!P0 NANOSLEEP.SYNCS 0x989680 ;  /* 0x009896800000895d */ /* 0x004fea0003900000 */
[----:B------:R-:W2:Y:S02]  /*9c50*/  @!P0 SYNCS.PHASECHK.TRANS64 P0, [R0+URZ], R2 ;  /* 0x00000002000085a7 */ /* 0x000ea400080010ff */
[----:B--2---:R-:W-:Y:S05]  /*9c60*/  @!P0 BRA `(.L_x_198) ;  /* 0xfffffffc00f08947 */ /* 0x004fea000383ffff */
[----:B------:R-:W-:Y:S05]  /*9c70*/  BRA `(.L_x_199) ;  /* 0xffffff9c00747947 */ /* 0x000fea000383ffff */
.L_x_60:
[----:B------:R-:W-:-:S07]  /*9c80*/  MOV R0, UR5 ;  /* 0x0000000500007c02 */ /* 0x000fce0008000f00 */
.L_x_200:
[----:B-1----:R1:W2:Y:S02]  /*9c90*/  SYNCS.PHASECHK.TRANS64.TRYWAIT P0, [R0+URZ], R2 ;  /* 0x00000002000075a7 */ /* 0x0022a400080011ff */
[----:B--2---:R-:W-:Y:S05]  /*9ca0*/  @!P0 NANOSLEEP.SYNCS 0x989680 ;  /* 0x009896800000895d */ /* 0x004fea0003900000 */
[----:B------:R-:W2:Y:S02]  /*9cb0*/  @!P0 SYNCS.PHASECHK.TRANS64 P0, [R0+URZ], R2 ;  /* 0x00000002000085a7 */ /* 0x000ea400080010ff */
[----:B--2---:R-:W-:Y:S05]  /*9cc0*/  @!P0 BRA `(.L_x_200) ;  /* 0xfffffffc00f08947 */ /* 0x004fea000383ffff */
[----:B------:R-:W-:Y:S05]  /*9cd0*/  BRA `(.L_x_201) ;  /* 0xffffff9c00847947 */ /* 0x000fea000383ffff */
.L_x_61:
[----:B------:R-:W-:-:S07]  /*9ce0*/  MOV R0, UR5 ;  /* 0x0000000500007c02 */ /* 0x000fce0008000f00 */
.L_x_202:
[----:B-1----:R1:W2:Y:S02]  /*9cf0*/  SYNCS.PHASECHK.TRANS64.TRYWAIT P0, [R0+URZ], R2 ;  /* 0x00000002000075a7 */ /* 0x0022a400080011ff */
[----:B--2---:R-:W-:Y:S05]  /*9d00*/  @!P0 NANOSLEEP.SYNCS 0x989680 ;  /* 0x009896800000895d */ /* 0x004fea0003900000 */
[----:B------:R-:W2:Y:S02]  /*9d10*/  @!P0 SYNCS.PHASECHK.TRANS64 P0, [R0+URZ], R2 ;  /* 0x00000002000085a7 */ /* 0x000ea400080010ff */
[----:B--2---:R-:W-:Y:S05]  /*9d20*/  @!P0 BRA `(.L_x_202) ;  /* 0xfffffffc00f08947 */ /* 0x004fea000383ffff */
[----:B------:R-:W-:Y:S05]  /*9d30*/  BRA `(.L_x_203) ;  /* 0xffffff9c00947947 */ /* 0x000fea000383ffff */
.L_x_62:
[----:B------:R-:W-:-:S07]  /*9d40*/  MOV R0, UR5 ;  /* 0x0000000500007c02 */ /* 0x000fce0008000f00 */
.L_x_204:
[----:B-1----:R1:W2:Y:S02]  /*9d50*/  SYNCS.PHASECHK.TRANS64.TRYWAIT P0, [R0+URZ], R2 ;  /* 0x00000002000075a7 */ /* 0x0022a400080011ff */
[----:B--2---:R-:W-:Y:S05]  /*9d60*/  @!P0 NANOSLEEP.SYNCS 0x989680 ;  /* 0x009896800000895d */ /* 0x004fea0003900000 */
[----:B------:R-:W2:Y:S02]  /*9d70*/  @!P0 SYNCS.PHASECHK.TRANS64 P0, [R0+URZ], R2 ;  /* 0x00000002000085a7 */ /* 0x000ea400080010ff */
[----:B--2---:R-:W-:Y:S05]  /*9d80*/  @!P0 BRA `(.L_x_204) ;  /* 0xfffffffc00f08947 */ /* 0x004fea000383ffff */
[----:B------:R-:W-:Y:S05]  /*9d90*/  BRA `(.L_x_205) ;  /* 0xffffff9c00a47947 */ /* 0x000fea000383ffff */
.L_x_63:
[----:B------:R-:W-:-:S07]  /*9da0*/  MOV R0, UR5 ;  /* 0x0000000500007c02 */ /* 0x000fce0008000f00 */
.L_x_206:
[----:B-1----:R1:W2:Y:S02]  /*9db0*/  SYNCS.PHASECHK.TRANS64.TRYWAIT P0, [R0+URZ], R2 ;  /* 0x00000002000075a7 */ /* 0x0022a400080011ff */
[----:B--2---:R-:W-:Y:S05]  /*9dc0*/  @!P0 NANOSLEEP.SYNCS 0x989680 ;  /* 0x009896800000895d */ /* 0x004fea0003900000 */
[----:B------:R-:W2:Y:S02]  /*9dd0*/  @!P0 SYNCS.PHASECHK.TRANS64 P0, [R0+URZ], R2 ;  /* 0x00000002000085a7 */ /* 0x000ea400080010ff */
[----:B--2---:R-:W-:Y:S05]  /*9de0*/  @!P0 BRA `(.L_x_206) ;  /* 0xfffffffc00f08947 */ /* 0x004fea000383ffff */
[----:B------:R-:W-:Y:S05]  /*9df0*/  BRA `(.L_x_207) ;  /* 0xffffff9c00b47947 */ /* 0x000fea000383ffff */
.L_x_64:
[----:B------:R-:W-:-:S07]  /*9e00*/  MOV R0, UR5 ;  /* 0x0000000500007c02 */ /* 0x000fce0008000f00 */
.L_x_208:
[----:B-1----:R1:W2:Y:S02]  /*9e10*/  SYNCS.PHASECHK.TRANS64.TRYWAIT P0, [R0+URZ], R2 ;  /* 0x00000002000075a7 */ /* 0x0022a400080011ff */
[----:B--2---:R-:W-:Y:S05]  /*9e20*/  @!P0 NANOSLEEP.SYNCS 0x989680 ;  /* 0x009896800000895d */ /* 0x004fea0003900000 */
[----:B------:R-:W2:Y:S02]  /*9e30*/  @!P0 SYNCS.PHASECHK.TRANS64 P0, [R0+URZ], R2 ;  /* 0x00000002000085a7 */ /* 0x000ea400080010ff */
[----:B--2---:R-:W-:Y:S05]  /*9e40*/  @!P0 BRA `(.L_x_208) ;  /* 0xfffffffc00f08947 */ /* 0x004fea000383ffff */
[----:B------:R-:W-:Y:S05]  /*9e50*/  BRA `(.L_x_209) ;  /* 0xffffff9c00c47947 */ /* 0x000fea000383ffff */
.L_x_65:
[----:B------:R-:W-:-:S07]  /*9e60*/  MOV R0, UR5 ;  /* 0x0000000500007c02 */ /* 0x000fce0008000f00 */
.L_x_210:
[----:B-1----:R1:W2:Y:S02]  /*9e70*/  SYNCS.PHASECHK.TRANS64.TRYWAIT P0, [R0+URZ], R2 ;  /* 0x00000002000075a7 */ /* 0x0022a400080011ff */
[----:B--2---:R-:W-:Y:S05]  /*9e80*/  @!P0 NANOSLEEP.SYNCS 0x989680 ;  /* 0x009896800000895d */ /* 0x004fea0003900000 */
[----:B------:R-:W2:Y:S02]  /*9e90*/  @!P0 SYNCS.PHASECHK.TRANS64 P0, [R0+URZ], R2 ;  /* 0x00000002000085a7 */ /* 0x000ea400080010ff */
[----:B--2---:R-:W-:Y:S05]  /*9ea0*/  @!P0 BRA `(.L_x_210) ;  /* 0xfffffffc00f08947 */ /* 0x004fea000383ffff */
[----:B------:R-:W-:Y:S05]  /*9eb0*/  BRA `(.L_x_211) ;  /* 0xffffff9c00d47947 */ /* 0x000fea000383ffff */
.L_x_66:
[----:B------:R-:W-:-:S07]  /*9ec0*/  MOV R0, UR5 ;  /* 0x0000000500007c02 */ /* 0x000fce0008000f00 */
.L_x_212:
[----:B-1----:R1:W2:Y:S02]  /*9ed0*/  SYNCS.PHASECHK.TRANS64.TRYWAIT P0, [R0+URZ], R2 ;  /* 0x00000002000075a7 */ /* 0x0022a400080011ff */
[----:B--2---:R-:W-:Y:S05]  /*9ee0*/  @!P0 NANOSLEEP.SYNCS 0x989680 ;  /* 0x009896800000895d */ /* 0x004fea0003900000 */
[----:B------:R-:W2:Y:S02]  /*9ef0*/  @!P0 SYNCS.PHASECHK.TRANS64 P0, [R0+URZ], R2 ;  /* 0x00000002000085a7 */ /* 0x000ea400080010ff */
[----:B--2---:R-:W-:Y:S05]  /*9f00*/  @!P0 BRA `(.L_x_212) ;  /* 0xfffffffc00f08947 */ /* 0x004fea000383ffff */
[----:B------:R-:W-:Y:S05]  /*9f10*/  BRA `(.L_x_213) ;  /* 0xffffff9c00e47947 */ /* 0x000fea000383ffff */
.L_x_67:
[----:B------:R-:W-:-:S07]  /*9f20*/  MOV R0, UR5 ;  /* 0x0000000500007c02 */ /* 0x000fce0008000f00 */
.L_x_214:
[----:B-1----:R1:W2:Y:S02]  /*9f30*/  SYNCS.PHASECHK.TRANS64.TRYWAIT P0, [R0+URZ], R2 ;  /* 0x00000002000075a7 */ /* 0x0022a400080011ff */
[----:B--2---:R-:W-:Y:S05]  /*9f40*/  @!P0 NANOSLEEP.SYNCS 0x989680 ;  /* 0x009896800000895d */ /* 0x004fea0003900000 */
[----:B------:R-:W2:Y:S02]  /*9f50*/  @!P0 SYNCS.PHASECHK.TRANS64 P0, [R0+URZ], R2 ;  /* 0x00000002000085a7 */ /* 0x000ea400080010ff */
[----:B--2---:R-:W-:Y:S05]  /*9f60*/  @!P0 BRA `(.L_x_214) ;  /* 0xfffffffc00f08947 */ /* 0x004fea000383ffff */
[----:B------:R-:W-:Y:S05]  /*9f70*/  BRA `(.L_x_215) ;  /* 0xffffff9c00f47947 */ /* 0x000fea000383ffff */
.L_x_68:
[----:B------:R-:W-:-:S07]  /*9f80*/  MOV R0, UR5 ;  /* 0x0000000500007c02 */ /* 0x000fce0008000f00 */
.L_x_216:
[----:B-1----:R1:W2:Y:S02]  /*9f90*/  SYNCS.PHASECHK.TRANS64.TRYWAIT P0, [R0+URZ], R2 ;  /* 0x00000002000075a7 */ /* 0x0022a400080011ff */
[----:B--2---:R-:W-:Y:S05]  /*9fa0*/  @!P0 NANOSLEEP.SYNCS 0x989680 ;  /* 0x009896800000895d */ /* 0x004fea0003900000 */
[----:B------:R-:W2:Y:S02]  /*9fb0*/  @!P0 SYNCS.PHASECHK.TRANS64 P0, [R0+URZ], R2 ;  /* 0x00000002000085a7 */ /* 0x000ea400080010ff */
[----:B--2---:R-:W-:Y:S05]  /*9fc0*/  @!P0 BRA `(.L_x_216) ;  /* 0xfffffffc00f08947 */ /* 0x004fea000383ffff */
[----:B------:R-:W-:Y:S05]  /*9fd0*/  BRA `(.L_x_217) ;  /* 0xffffffa000047947 */ /* 0x000fea000383ffff */
.L_x_69:
[----:B------:R-:W-:-:S07]  /*9fe0*/  MOV R0, UR5 ;  /* 0x0000000500007c02 */ /* 0x000fce0008000f00 */
.L_x_218:
[----:B-1----:R1:W2:Y:S02]  /*9ff0*/  SYNCS.PHASECHK.TRANS64.TRYWAIT P0, [R0+URZ], R2 ;  /* 0x00000002000075a7 */ /* 0x0022a400080011ff */
[----:B--2---:R-:W-:Y:S05]  /*a000*/  @!P0 NANOSLEEP.SYNCS 0x989680 ;  /* 0x009896800000895d */ /* 0x004fea0003900000 */
[----:B------:R-:W2:Y:S02]  /*a010*/  @!P0 SYNCS.PHASECHK.TRANS64 P0, [R0+URZ], R2 ;  /* 0x00000002000085a7 */ /* 0x000ea400080010ff */
[----:B--2---:R-:W-:Y:S05]  /*a020*/  @!P0 BRA `(.L_x_218) ;  /* 0xfffffffc00f08947 */ /* 0x004fea000383ffff */
[----:B------:R-:W-:Y:S05]  /*a030*/  BRA `(.L_x_219) ;  /* 0xffffffa000147947 */ /* 0x000fea000383ffff */
.L_x_70:
[----:B------:R-:W-:-:S07]  /*a040*/  MOV R0, UR5 ;  /* 0x0000000500007c02 */ /* 0x000fce0008000f00 */
.L_x_220:
[----:B-1----:R1:W2:Y:S02]  /*a050*/  SYNCS.PHASECHK.TRANS64.TRYWAIT P0, [R0+URZ], R2 ;  /* 0x00000002000075a7 */ /* 0x0022a400080011ff */
[----:B--2---:R-:W-:Y:S05]  /*a060*/  @!P0 NANOSLEEP.SYNCS 0x989680 ;  /* 0x009896800000895d */ /* 0x004fea0003900000 */
[----:B------:R-:W2:Y:S02]  /*a070*/  @!P0 SYNCS.PHASECHK.TRANS64 P0, [R0+URZ], R2 ;  /* 0x00000002000085a7 */ /* 0x000ea400080010ff */
[----:B--2---:R-:W-:Y:S05]  /*a080*/  @!P0 BRA `(.L_x_220) ;  /* 0xfffffffc00f08947 */ /* 0x004fea000383ffff */
[----:B------:R-:W-:Y:S05]  /*a090*/  BRA `(.L_x_221) ;  /* 0xffffffa000247947 */ /* 0x000fea000383ffff */
.L_x_71:
[----:B------:R-:W-:-:S07]  /*a0a0*/  MOV R0, UR5 ;  /* 0x0000000500007c02 */ /* 0x000fce0008000f00 */
.L_x_222:
[----:B-1----:R1:W2:Y:S02]  /*a0b0*/  SYNCS.PHASECHK.TRANS64.TRYWAIT P0, [R0+URZ], R2 ;  /* 0x00000002000075a7 */ /* 0x0022a400080011ff */
[----:B--2---:R-:W-:Y:S05]  /*a0c0*/  @!P0 NANOSLEEP.SYNCS 0x989680 ;  /* 0x009896800000895d */ /* 0x004fea0003900000 */
[----:B------:R-:W2:Y:S02]  /*a0d0*/  @!P0 SYNCS.PHASECHK.TRANS64 P0, [R0+URZ], R2 ;  /* 0x00000002000085a7 */ /* 0x000ea400080010ff */
[----:B--2---:R-:W-:Y:S05]  /*a0e0*/  @!P0 BRA `(.L_x_222) ;  /* 0xfffffffc00f08947 */ /* 0x004fea000383ffff */
[----:B------:R-:W-:Y:S05]  /*a0f0*/  BRA `(.L_x_223) ;  /* 0xffffffa000347947 */ /* 0x000fea000383ffff */
.L_x_72:
[----:B------:R-:W-:-:S07]  /*a100*/  MOV R0, UR5 ;  /* 0x0000000500007c02 */ /* 0x000fce0008000f00 */
.L_x_224:
[----:B-1----:R1:W2:Y:S02]  /*a110*/  SYNCS.PHASECHK.TRANS64.TRYWAIT P0, [R0+URZ], R2 ;  /* 0x00000002000075a7 */ /* 0x0022a400080011ff */
[----:B--2---:R-:W-:Y:S05]  /*a120*/  @!P0 NANOSLEEP.SYNCS 0x989680 ;  /* 0x009896800000895d */ /* 0x004fea0003900000 */
[----:B------:R-:W2:Y:S02]  /*a130*/  @!P0 SYNCS.PHASECHK.TRANS64 P0, [R0+URZ], R2 ;  /* 0x00000002000085a7 */ /* 0x000ea400080010ff */
[----:B--2---:R-:W-:Y:S05]  /*a140*/  @!P0 BRA `(.L_x_224) ;  /* 0xfffffffc00f08947 */ /* 0x004fea000383ffff */
[----:B------:R-:W-:Y:S05]  /*a150*/  BRA `(.L_x_225) ;  /* 0xffffffa000447947 */ /* 0x000fea000383ffff */
.L_x_73:
[----:B------:R-:W-:-:S07]  /*a160*/  MOV R0, UR5 ;  /* 0x0000000500007c02 */ /* 0x000fce0008000f00 */
.L_x_226:
[----:B-1----:R1:W2:Y:S02]  /*a170*/  SYNCS.PHASECHK.TRANS64.TRYWAIT P0, [R0+URZ], R2 ;  /* 0x00000002000075a7 */ /* 0x0022a400080011ff */
[----:B--2---:R-:W-:Y:S05]  /*a180*/  @!P0 NANOSLEEP.SYNCS 0x989680 ;  /* 0x009896800000895d */ /* 0x004fea0003900000 */
[----:B------:R-:W2:Y:S02]  /*a190*/  @!P0 SYNCS.PHASECHK.TRANS64 P0, [R0+URZ], R2 ;  /* 0x00000002000085a7 */ /* 0x000ea400080010ff */
[----:B--2---:R-:W-:Y:S05]  /*a1a0*/  @!P0 BRA `(.L_x_226) ;  /* 0xfffffffc00f08947 */ /* 0x004fea000383ffff */
[----:B------:R-:W-:Y:S05]  /*a1b0*/  BRA `(.L_x_227) ;  /* 0xffffffa000547947 */ /* 0x000fea000383ffff */
.L_x_74:
[----:B------:R-:W-:-:S07]  /*a1c0*/  MOV R0, UR5 ;  /* 0x0000000500007c02 */ /* 0x000fce0008000f00 */
.L_x_228:
[----:B-1----:R1:W2:Y:S02]  /*a1d0*/  SYNCS.PHASECHK.TRANS64.TRYWAIT P0, [R0+URZ], R2 ;  /* 0x00000002000075a7 */ /* 0x0022a400080011ff */
[----:B--2---:R-:W-:Y:S05]  /*a1e0*/  @!P0 NANOSLEEP.SYNCS 0x989680 ;  /* 0x009896800000895d */ /* 0x004fea0003900000 */
[----:B------:R-:W2:Y:S02]  /*a1f0*/  @!P0 SYNCS.PHASECHK.TRANS64 P0, [R0+URZ], R2 ;  /* 0x00000002000085a7 */ /* 0x000ea400080010ff */
[----:B--2---:R-:W-:Y:S05]  /*a200*/  @!P0 BRA `(.L_x_228) ;  /* 0xfffffffc00f08947 */ /* 0x004fea000383ffff */
[----:B------:R-:W-:Y:S05]  /*a210*/  BRA `(.L_x_229) ;  /* 0xffffffa000647947 */ /* 0x000fea000383ffff */
.L_x_77:
[----:B------:R-:W-:-:S07]  /*a220*/  MOV R4, UR4 ;  /* 0x0000000400047c02 */ /* 0x000fce0008000f00 */
.L_x_230:
[----:B--2---:R2:W3:Y:S02]  /*a230*/  SYNCS.PHASECHK.TRANS64.TRYWAIT P1, [R4+URZ+0x278], R6 ;  /* 0x00027806040075a7 */ /* 0x0044e400080211ff */
[----:B---3--:R-:W-:Y:S05]  /*a240*/  @!P1 NANOSLEEP.SYNCS 0x989680 ;  /* 0x009896800000995d */ /* 0x008fea0003900000 */
[----:B------:R-:W3:Y:S02]  /*a250*/  @!P1 SYNCS.PHASECHK.TRANS64 P1, [R4+URZ+0x278], R6 ;  /* 0x00027806040095a7 */ /* 0x000ee400080210ff */
[----:B---3--:R-:W-:Y:S05]  /*a260*/  @!P1 BRA `(.L_x_230) ;  /* 0xfffffffc00f09947 */ /* 0x008fea000383ffff */
[----:B------:R-:W-:Y:S05]  /*a270*/  BRA `(.L_x_231) ;  /* 0xffffffa000d47947 */ /* 0x000fea000383ffff */
.L_x_78:
[----:B--2---:R-:W-:-:S07]  /*a280*/  MOV R4, UR4 ;  /* 0x0000000400047c02 */ /* 0x004fce0008000f00 */
.L_x_232:
[----:B--2---:R2:W3:Y:S02]  /*a290*/  SYNCS.PHASECHK.TRANS64.TRYWAIT P1, [R4+URZ+0x270], R5 ;  /* 0x00027005040075a7 */ /* 0x0044e400080211ff */
[----:B---3--:R-:W-:Y:S05]  /*a2a0*/  @!P1 NANOSLEEP.SYNCS 0x989680 ;  /* 0x009896800000995d */ /* 0x008fea0003900000 */
[----:B------:R-:W3:Y:S02]  /*a2b0*/  @!P1 SYNCS.PHASECHK.TRANS64 P1, [R4+URZ+0x270], R5 ;  /* 0x00027005040095a7 */ /* 0x000ee400080210ff */
[----:B---3--:R-:W-:Y:S05]  /*a2c0*/  @!P1 BRA `(.L_x_232) ;  /* 0xfffffffc00f09947 */ /* 0x008fea000383ffff */
[----:B------:R-:W-:Y:S05]  /*a2d0*/  BRA `(.L_x_233) ;  /* 0xffffffa000dc7947 */ /* 0x000fea000383ffff */
.L_x_88:
[----:B--2---:R-:W-:-:S04]  /*a2e0*/  MOV R5, UR5 ;  /* 0x0000000500057c02 */ /* 0x004fc80008000f00 */
[----:B------:R2:W3:Y:S03]  /*a2f0*/  SYNCS.PHASECHK.TRANS64.TRYWAIT P0, [R5+URZ+0x8], R6 ;  /* 0x00000806050075a7 */ /* 0x0004e600080011ff */
[----:B---3--:R-:W-:Y:S05]  /*a300*/  @!P0 NANOSLEEP.SYNCS 0x989680 ;  /* 0x009896800000895d */ /* 0x008fea0003900000 */
[----:B------:R-:W3:Y:S02]  /*a310*/  @!P0 SYNCS.PHASECHK.TRANS64 P0, [R5+URZ+0x8], R6 ;  /* 0x00000806050085a7 */ /* 0x000ee400080010ff */
[----:B---3--:R-:W-:Y:S05]  /*a320*/  @!P0 BRA `(.L_x_88) ;  /* 0xfffffffc00ec8947 */ /* 0x008fea000383ffff */
[----:B------:R-:W-:Y:S05]  /*a330*/  BRA `(.L_x_87) ;  /* 0xffffffa400a87947 */ /* 0x000fea000383ffff */
.L_x_90:
[----:B------:R-:W-:Y:S01]  /*a340*/  BSSY B0, `(.L_x_234) ;  /* 0x0000006000007945 */ /* 0x000fe20003800000 */
[----:B------:R-:W-:-:S07]  /*a350*/  MOV R15, 0xffffffff ;  /* 0xffffffff000f7802 */ /* 0x000fce0000000f00 */
[----:B-12--5:R-:W-:Y:S05]  /*a360*/  WARPSYNC.COLLECTIVE R15, `(.L_x_235) ;  /* 0x000000000f0c7348 */ /* 0x026fea0003c00000 */
[----:B------:R-:W-:Y:S02]  /*a370*/  ELECT P6, UR79, PT ;  /* 0x00000000004f782f */ /* 0x000fe400038c0000 */
[----:B------:R-:W-:Y:S01]  /*a380*/  MOV R14, UR79 ;  /* 0x0000004f000e7c02 */ /* 0x000fe20008000f00 */
[----:B-12--5:R-:W-:Y:S10]  /*a390*/  ENDCOLLECTIVE ;  /* 0x000000000000791b */ /* 0x026ff40003800000 */
.L_x_235:
[----:B------:R-:W-:Y:S05]  /*a3a0*/  BSYNC B0 ;  /* 0x0000000000007941 */ /* 0x000fea0003800000 */
.L_x_234:
[----:B------:R-:W-:Y:S05]  /*a3b0*/  BRA `(.L_x_236) ;  /* 0xffffffa400d87947 */ /* 0x000fea000383ffff */
.L_x_92:
[----:B--2---:R-:W-:-:S04]  /*a3c0*/  MOV R3, UR5 ;  /* 0x0000000500037c02 */ /* 0x004fc80008000f00 */
[----:B------:R2:W3:Y:S03]  /*a3d0*/  SYNCS.PHASECHK.TRANS64.TRYWAIT P0, [R3+URZ+0x8], R4 ;  /* 0x00000804030075a7 */ /* 0x0004e600080011ff */
[----:B---3--:R-:W-:Y:S05]  /*a3e0*/  @!P0 NANOSLEEP.SYNCS 0x989680 ;  /* 0x009896800000895d */ /* 0x008fea0003900000 */
[----:B------:R-:W3:Y:S02]  /*a3f0*/  @!P0 SYNCS.PHASECHK.TRANS64 P0, [R3+URZ+0x8], R4 ;  /* 0x00000804030085a7 */ /* 0x000ee400080010ff */
[----:B---3--:R-:W-:Y:S05]  /*a400*/  @!P0 BRA `(.L_x_92) ;  /* 0xfffffffc00ec8947 */ /* 0x008fea000383ffff */
[----:B------:R-:W-:Y:S05]  /*a410*/  BRA `(.L_x_91) ;  /* 0xffffffa400dc7947 */ /* 0x000fea000383ffff */
.L_x_93:
[----:B------:R-:W-:-:S07]  /*a420*/  MOV R4, UR17 ;  /* 0x0000001100047c02 */ /* 0x000fce0008000f00 */
.L_x_237:
[----:B-1----:R1:W2:Y:S02]  /*a430*/  SYNCS.PHASECHK.TRANS64.TRYWAIT P0, [R4+URZ+0x270], R5 ;  /* 0x00027005040075a7 */ /* 0x0022a400080011ff */
[----:B--2---:R-:W-:Y:S05]  /*a440*/  @!P0 NANOSLEEP.SYNCS 0x989680 ;  /* 0x009896800000895d */ /* 0x004fea0003900000 */
[----:B------:R-:W2:Y:S02]  /*a450*/  @!P0 SYNCS.PHASECHK.TRANS64 P0, [R4+URZ+0x270], R5 ;  /* 0x00027005040085a7 */ /* 0x000ea400080010ff */
[----:B--2---:R-:W-:Y:S05]  /*a460*/  @!P0 BRA `(.L_x_237) ;  /* 0xfffffffc00f08947 */ /* 0x004fea000383ffff */
[----:B------:R-:W-:Y:S05]  /*a470*/  BRA `(.L_x_238) ;  /* 0xffffffa800c87947 */ /* 0x000fea000383ffff */
.L_x_95:
[----:B------:R-:W-:-:S07]  /*a480*/  MOV R4, UR22 ;  /* 0x0000001600047c02 */ /* 0x000fce0008000f00 */
.L_x_239:
[----:B-1----:R1:W2:Y:S02]  /*a490*/  SYNCS.PHASECHK.TRANS64.TRYWAIT P0, [R4+URZ+0x290], R5 ;  /* 0x00029005040075a7 */ /* 0x0022a400080011ff */
[----:B--2---:R-:W-:Y:S05]  /*a4a0*/  @!P0 NANOSLEEP.SYNCS 0x989680 ;  /* 0x009896800000895d */ /* 0x004fea0003900000 */
[----:B------:R-:W2:Y:S02]  /*a4b0*/  @!P0 SYNCS.PHASECHK.TRANS64 P0, [R4+URZ+0x290], R5 ;  /* 0x00029005040085a7 */ /* 0x000ea400080010ff */
[----:B--2---:R-:W-:Y:S05]  /*a4c0*/  @!P0 BRA `(.L_x_239) ;  /* 0xfffffffc00f08947 */ /* 0x004fea000383ffff */
[----:B------:R-:W-:Y:S05]  /*a4d0*/  BRA `(.L_x_94) ;  /* 0xffffffa800e87947 */ /* 0x000fea000383ffff */
.L_x_99:
[----:B-1----:R-:W-:Y:S07]  /*a4e0*/  MOV R4, UR10 ;  /* 0x0000000a00047c02 */ /* 0x002fee0008000f00 */
.L_x_240:
[----:B-1----:R1:W2:Y:S02]  /*a4f0*/  SYNCS.PHASECHK.TRANS64.TRYWAIT P0, [R4+URZ], R6 ;  /* 0x00000006040075a7 */ /* 0x0022a400080011ff */
[----:B--2---:R-:W-:Y:S05]  /*a500*/  @!P0 NANOSLEEP.SYNCS 0x989680 ;  /* 0x009896800000895d */ /* 0x004fea0003900000 */
[----:B------:R-:W2:Y:S02]  /*a510*/  @!P0 SYNCS.PHASECHK.TRANS64 P0, [R4+URZ], R6 ;  /* 0x00000006040085a7 */ /* 0x000ea400080010ff */
[----:B--2---:R-:W-:Y:S05]  /*a520*/  @!P0 BRA `(.L_x_240) ;  /* 0xfffffffc00f08947 */ /* 0x004fea000383ffff */
[----:B------:R-:W-:Y:S05]  /*a530*/  BRA `(.L_x_98) ;  /* 0xffffffac000c7947 */ /* 0x000fea000383ffff */
.L_x_103:
[----:B--2---:R-:W-:-:S07]  /*a540*/  MOV R0, UR4 ;  /* 0x0000000400007c02 */ /* 0x004fce0008000f00 */
.L_x_241:
[----:B-1----:R1:W2:Y:S02]  /*a550*/  SYNCS.PHASECHK.TRANS64.TRYWAIT P0, [R0+URZ], R2 ;  /* 0x00000002000075a7 */ /* 0x0022a400080011ff */
[----:B--2---:R-:W-:Y:S05]  /*a560*/  @!P0 NANOSLEEP.SYNCS 0x989680 ;  /* 0x009896800000895d */ /* 0x004fea0003900000 */
[----:B------:R-:W2:Y:S02]  /*a570*/  @!P0 SYNCS.PHASECHK.TRANS64 P0, [R0+URZ], R2 ;  /* 0x00000002000085a7 */ /* 0x000ea400080010ff */
[----:B--2---:R-:W-:Y:S05]  /*a580*/  @!P0 BRA `(.L_x_241) ;  /* 0xfffffffc00f08947 */ /* 0x004fea000383ffff */
[----:B------:R-:W-:Y:S05]  /*a590*/  BRA `(.L_x_242) ;  /* 0xffffffac00e47947 */ /* 0x000fea000383ffff */
.L_x_106:
[----:B------:R-:W-:-:S07]  /*a5a0*/  MOV R0, UR17 ;  /* 0x0000001100007c02 */ /* 0x000fce0008000f00 */
.L_x_243:
[----:B-1----:R1:W2:Y:S02]  /*a5b0*/  SYNCS.PHASECHK.TRANS64.TRYWAIT P1, [R0+URZ+0x2a0], R2 ;  /* 0x0002a002000075a7 */ /* 0x0022a400080211ff */
[----:B--2---:R-:W-:Y:S05]  /*a5c0*/  @!P1 NANOSLEEP.SYNCS 0x989680 ;  /* 0x009896800000995d */ /* 0x004fea0003900000 */
[----:B------:R-:W2:Y:S02]  /*a5d0*/  @!P1 SYNCS.PHASECHK.TRANS64 P1, [R0+URZ+0x2a0], R2 ;  /* 0x0002a002000095a7 */ /* 0x000ea400080210ff */
[----:B--2---:R-:W-:Y:S05]  /*a5e0*/  @!P1 BRA `(.L_x_243) ;  /* 0xfffffffc00f09947 */ /* 0x004fea000383ffff */
[----:B------:R-:W-:Y:S05]  /*a5f0*/  BRA `(.L_x_244) ;  /* 0xffffffb000307947 */ /* 0x000fea000383ffff */
.L_x_111:
[----:B------:R-:W-:Y:S07]  /*a600*/  MOV R0, UR31 ;  /* 0x0000001f00007c02 */ /* 0x000fee0008000f00 */
.L_x_245:
[----:B--2---:R2:W4:Y:S02]  /*a610*/  SYNCS.PHASECHK.TRANS64.TRYWAIT P0, [R0+URZ+0x270], R2 ;  /* 0x00027002000075a7 */ /* 0x00452400080011ff */
[----:B----4-:R-:W-:Y:S05]  /*a620*/  @!P0 NANOSLEEP.SYNCS 0x989680 ;  /* 0x009896800000895d */ /* 0x010fea0003900000 */
[----:B------:R-:W4:Y:S02]  /*a630*/  @!P0 SYNCS.PHASECHK.TRANS64 P0, [R0+URZ+0x270], R2 ;  /* 0x00027002000085a7 */ /* 0x000f2400080010ff */
[----:B----4-:R-:W-:Y:S05]  /*a640*/  @!P0 BRA `(.L_x_245) ;  /* 0xfffffffc00f08947 */ /* 0x010fea000383ffff */
[----:B------:R-:W-:Y:S05]  /*a650*/  BRA `(.L_x_246) ;  /* 0xffffffb400687947 */ /* 0x000fea000383ffff */
.L_x_114:
[----:B------:R-:W-:Y:S07]  /*a660*/  MOV R0, UR31 ;  /* 0x0000001f00007c02 */ /* 0x000fee0008000f00 */
.L_x_247:
[----:B-1----:R1:W2:Y:S02]  /*a670*/  SYNCS.PHASECHK.TRANS64.TRYWAIT P2, [R0+URZ+0x268], R2 ;  /* 0x00026802000075a7 */ /* 0x0022a400080411ff */
[----:B--2---:R-:W-:Y:S05]  /*a680*/  @!P2 NANOSLEEP.SYNCS 0x989680 ;  /* 0x009896800000a95d */ /* 0x004fea0003900000 */
[----:B------:R-:W2:Y:S02]  /*a690*/  @!P2 SYNCS.PHASECHK.TRANS64 P2, [R0+URZ+0x268], R2 ;  /* 0x000268020000a5a7 */ /* 0x000ea400080410ff */
[----:B--2---:R-:W-:Y:S05]  /*a6a0*/  @!P2 BRA `(.L_x_247) ;  /* 0xfffffffc00f0a947 */ /* 0x004fea000383ffff */
[----:B------:R-:W-:Y:S05]  /*a6b0*/  BRA `(.L_x_113) ;  /* 0xffffffb800c87947 */ /* 0x000fea000383ffff */
.L_x_117:
[----:B------:R-:W-:Y:S07]  /*a6c0*/  MOV R0, UR7 ;  /* 0x0000000700007c02 */ /* 0x000fee0008000f00 */
.L_x_248:
[----:B-1----:R1:W2:Y:S02]  /*a6d0*/  SYNCS.PHASECHK.TRANS64.TRYWAIT P1, [R0+URZ+0x248], R2 ;  /* 0x00024802000075a7 */ /* 0x0022a400080211ff */
[----:B--2---:R-:W-:Y:S05]  /*a6e0*/  @!P1 NANOSLEEP.SYNCS 0x989680 ;  /* 0x009896800000995d */ /* 0x004fea0003900000 */
[----:B------:R-:W2:Y:S02]  /*a6f0*/  @!P1 SYNCS.PHASECHK.TRANS64 P1, [R0+URZ+0x248], R2 ;  /* 0x00024802000095a7 */ /* 0x000ea400080210ff */
[----:B--2---:R-:W-:Y:S05]  /*a700*/  @!P1 BRA `(.L_x_248) ;  /* 0xfffffffc00f09947 */ /* 0x004fea000383ffff */
[----:B------:R-:W-:Y:S05]  /*a710*/  BRA `(.L_x_249) ;  /* 0xffffffbc00607947 */ /* 0x000fea000383ffff */
.L_x_118:
[----:B------:R-:W-:Y:S07]  /*a720*/  MOV R0, UR5 ;  /* 0x0000000500007c02 */ /* 0x000fee0008000f00 */
.L_x_250:
[----:B-1----:R1:W2:Y:S02]  /*a730*/  SYNCS.PHASECHK.TRANS64.TRYWAIT P0, [R0+URZ+0x248], R2 ;  /* 0x00024802000075a7 */ /* 0x0022a400080011ff */
[----:B--2---:R-:W-:Y:S05]  /*a740*/  @!P0 NANOSLEEP.SYNCS 0x989680 ;  /* 0x009896800000895d */ /* 0x004fea0003900000 */
[----:B------:R-:W2:Y:S02]  /*a750*/  @!P0 SYNCS.PHASECHK.TRANS64 P0, [R0+URZ+0x248], R2 ;  /* 0x00024802000085a7 */ /* 0x000ea400080010ff */
[----:B--2---:R-:W-:Y:S05]  /*a760*/  @!P0 BRA `(.L_x_250) ;  /* 0xfffffffc00f08947 */ /* 0x004fea000383ffff */
[----:B------:R-:W-:Y:S05]  /*a770*/  BRA `(.L_x_251) ;  /* 0xffffffbc00ec7947 */ /* 0x000fea000383ffff */
.L_x_120:
[----:B------:R-:W-:-:S07]  /*a780*/  MOV R0, UR4 ;  /* 0x0000000400007c02 */ /* 0x000fce0008000f00 */
.L_x_252:
[----:B-1----:R1:W3:Y:S02]  /*a790*/  SYNCS.PHASECHK.TRANS64.TRYWAIT P0, [R0+URZ], R2 ;  /* 0x00000002000075a7 */ /* 0x0022e400080011ff */
[----:B---3--:R-:W-:Y:S05]  /*a7a0*/  @!P0 NANOSLEEP.SYNCS 0x989680 ;  /* 0x009896800000895d */ /* 0x008fea0003900000 */
[----:B------:R-:W3:Y:S02]  /*a7b0*/  @!P0 SYNCS.PHASECHK.TRANS64 P0, [R0+URZ], R2 ;  /* 0x00000002000085a7 */ /* 0x000ee400080010ff */
[----:B---3--:R-:W-:Y:S05]  /*a7c0*/  @!P0 BRA `(.L_x_252) ;  /* 0xfffffffc00f08947 */ /* 0x008fea000383ffff */
[----:B------:R-:W-:Y:S05]  /*a7d0*/  BRA `(.L_x_253) ;  /* 0xffffffc0009c7947 */ /* 0x000fea000383ffff */
.L_x_121:
[----:B------:R-:W-:-:S07]  /*a7e0*/  MOV R0, UR5 ;  /* 0x0000000500007c02 */ /* 0x000fce0008000f00 */
.L_x_254:
[----:B-1----:R1:W2:Y:S02]  /*a7f0*/  SYNCS.PHASECHK.TRANS64.TRYWAIT P0, [R0+URZ], R2 ;  /* 0x00000002000075a7 */ /* 0x0022a400080011ff */
[----:B--2---:R-:W-:Y:S05]  /*a800*/  @!P0 NANOSLEEP.SYNCS 0x989680 ;  /* 0x009896800000895d */ /* 0x004fea0003900000 */
[----:B------:R-:W2:Y:S02]  /*a810*/  @!P0 SYNCS.PHASECHK.TRANS64 P0, [R0+URZ], R2 ;  /* 0x00000002000085a7 */ /* 0x000ea400080010ff */
[----:B--2---:R-:W-:Y:S05]  /*a820*/  @!P0 BRA `(.L_x_254) ;  /* 0xfffffffc00f08947 */ /* 0x004fea000383ffff */
[----:B------:R-:W-:Y:S05]  /*a830*/  BRA `(.L_x_255) ;  /* 0xffffffc000a87947 */ /* 0x000fea000383ffff */
.L_x_123:
[----:B------:R-:W-:Y:S07]  /*a840*/  MOV R0, UR45 ;  /* 0x0000002d00007c02 */ /* 0x000fee0008000f00 */
.L_x_256:
[----:B-1----:R1:W2:Y:S02]  /*a850*/  SYNCS.PHASECHK.TRANS64.TRYWAIT P0, [R0+URZ+0x270], R2 ;  /* 0x00027002000075a7 */ /* 0x0022a400080011ff */
[----:B--2---:R-:W-:Y:S05]  /*a860*/  @!P0 NANOSLEEP.SYNCS 0x989680 ;  /* 0x009896800000895d */ /* 0x004fea0003900000 */
[----:B------:R-:W2:Y:S02]  /*a870*/  @!P0 SYNCS.PHASECHK.TRANS64 P0, [R0+URZ+0x270], R2 ;  /* 0x00027002000085a7 */ /* 0x000ea400080010ff */
[----:B--2---:R-:W-:Y:S05]  /*a880*/  @!P0 BRA `(.L_x_256) ;  /* 0xfffffffc00f08947 */ /* 0x004fea000383ffff */
[----:B------:R-:W-:Y:S05]  /*a890*/  BRA `(.L_x_257) ;  /* 0xffffffc400907947 */ /* 0x000fea000383ffff */
.L_x_133:
[----:B-1----:R1:W3:Y:S02]  /*a8a0*/  SYNCS.PHASECHK.TRANS64.TRYWAIT P1, [R0+URZ+0x230], R2 ;  /* 0x00023002000075a7 */ /* 0x0022e400080211ff */
[----:B---3--:R-:W-:Y:S05]  /*a8b0*/  @!P1 NANOSLEEP.SYNCS 0x989680 ;  /* 0x009896800000995d */ /* 0x008fea0003900000 */
[----:B------:R-:W3:Y:S02]  /*a8c0*/  @!P1 SYNCS.PHASECHK.TRANS64 P1, [R0+URZ+0x230], R2 ;  /* 0x00023002000095a7 */ /* 0x000ee400080210ff */
[----:B---3--:R-:W-:Y:S05]  /*a8d0*/  @!P1 BRA `(.L_x_133) ;  /* 0xfffffffc00f09947 */ /* 0x008fea000383ffff */
[----:B------:R-:W-:Y:S05]  /*a8e0*/  BRA `(.L_x_132) ;  /* 0xffffffd400587947 */ /* 0x000fea000383ffff */
.L_x_135:
[----:B-1----:R1:W4:Y:S02]  /*a8f0*/  SYNCS.PHASECHK.TRANS64.TRYWAIT P0, [R59+URZ+0x280], R3 ;  /* 0x000280033b0075a7 */ /* 0x00232400080011ff */
[----:B----4-:R-:W-:Y:S05]  /*a900*/  @!P0 NANOSLEEP.SYNCS 0x989680 ;  /* 0x009896800000895d */ /* 0x010fea0003900000 */
[----:B------:R-:W4:Y:S02]  /*a910*/  @!P0 SYNCS.PHASECHK.TRANS64 P0, [R59+URZ+0x280], R3 ;  /* 0x000280033b0085a7 */ /* 0x000f2400080010ff */
[----:B----4-:R-:W-:Y:S05]  /*a920*/  @!P0 BRA `(.L_x_135) ;  /* 0xfffffffc00f08947 */ /* 0x010fea000383ffff */
[----:B------:R-:W-:Y:S05]  /*a930*/  BRA `(.L_x_134) ;  /* 0xffffffd400887947 */ /* 0x000fea000383ffff */
.L_x_146:
[----:B-1----:R1:W2:Y:S02]  /*a940*/  SYNCS.PHASECHK.TRANS64.TRYWAIT P0, [R3+URZ+0x230], R27 ;  /* 0x0002301b030075a7 */ /* 0x0022a400080011ff */
[----:B--2---:R-:W-:Y:S05]  /*a950*/  @!P0 NANOSLEEP.SYNCS 0x989680 ;  /* 0x009896800000895d */ /* 0x004fea0003900000 */
[----:B------:R-:W2:Y:S02]  /*a960*/  @!P0 SYNCS.PHASECHK.TRANS64 P0, [R3+URZ+0x230], R27 ;  /* 0x0002301b030085a7 */ /* 0x000ea400080010ff */
[----:B--2---:R-:W-:Y:S05]  /*a970*/  @!P0 BRA `(.L_x_146) ;  /* 0xfffffffc00f08947 */ /* 0x004fea000383ffff */
[----:B------:R-:W-:Y:S05]  /*a980*/  BRA `(.L_x_145) ;  /* 0xffffffdc00bc7947 */ /* 0x000fea000383ffff */
        .weak           $__internal_0_$__cuda_sm10x_tcgen05_guardrail_trap_col_being_dealloced_not_returned_by_alloc
        .type           $__internal_0_$__cuda_sm10x_tcgen05_guardrail_trap_col_being_dealloced_not_returned_by_alloc,@function
        .size           $__internal_0_$__cuda_sm10x_tcgen05_guardrail_trap_col_being_dealloced_not_returned_by_alloc,($__internal_1_$__cuda_sm10x_tcgen05_guardrail_trap_phase_invalid_during_alloc - $__internal_0_$__cuda_sm10x_tcgen05_guardrail_trap_col_being_dealloced_not_returned_by_alloc)
$__internal_0_$__cuda_sm10x_tcgen05_guardrail_trap_col_being_dealloced_not_returned_by_alloc:
[----:B------:R-:W-:Y:S05]  /*a990*/  BPT.TRAP 0x1 ;  /* 0x000000040000795c */ /* 0x000fea0000300000 */
[----:B------:R-:W-:-:S04]  /*a9a0*/  HFMA2 R3, -RZ, RZ, 0, 0 ;  /* 0x00000000ff037431 */ /* 0x000fc800000001ff */
[----:B------:R-:W-:Y:S05]  /*a9b0*/  RET.REL.NODEC R2 `(_ZN7cutlass13device_kernelINS_4conv6kernel13ConvUniversalINS1_16ConvProblemShapeILNS1_8OperatorE0ELi2EEENS1_10collective14CollectiveConvINS1_47MainloopSm100TmaUmmaWarpSpecializedImplicitGemmILS5_0ELi35ELi2ELi1ELi2EN4cute5tupleIJNSA_1CILi2EEENSC_ILi1EEESE_EEEEENSB_IJNSC_ILi128EEENSC_ILi64EEENSB_IJNSC_ILi32EEEEEEEEENS_6half_tESM_NSA_8TiledMMAINSA_8MMA_AtomIJNSA_26SM100_MMA_F16BF16_2x1SM_SSISM_SM_fLi128ELi64ELNSA_4UMMA5MajorE0ELSR_0ELNSQ_7ScaleInE0ELSS_0EEEEEENSA_6LayoutINSB_IJSE_SE_SE_EEENSB_IJNSC_ILi0EEESX_SX_EEEEENSB_IJNSA_10UnderscoreES10_S10_EEEEENS7_6detail27Sm100ImplicitGemmTileTraitsINSA_25SM100_TMA_2SM_LOAD_IM2COLENSA_14ComposedLayoutINSA_7SwizzleILi2ELi4ELi3EEENSA_18smem_ptr_flag_bitsILi16EEENSV_INSB_IJNSC_ILi8EEESJ_EEENSB_IJSJ_SE_EEEEEEEvEENS14_INSA_18SM100_TMA_2SM_LOADES1F_vEEEENS_8epilogue10collective18CollectiveEpilogueINS1K_23Sm100TmaWarpSpecializedILi3ELi2ELi16ELb1ELb0EEEJNSB_IJSI_SI_SK_EEENSB_IJNSV_ISI_SE_EENSV_INSB_IJNSC_ILi16EEESD_EEENSB_IJSE_SJ_EEEEEEEESM_NSB_IJNSB_IJlllEEESE_SX_EEESM_S1X_NS1K_6fusion15FusionCallbacksIS1O_NS1Y_17LinearCombinationISM_fSM_fLNS_15FloatRoundStyleE2EEES1P_S1V_JEEENSA_5SM1004TMEM4LOAD26SM100_TMEM_LOAD_32dp32b16xENSA_20SM90_TMA_LOAD_IM2COLENS16_INS17_ILi1ELi4ELi3EEES1A_NSV_INSB_IJS1B_S1R_EEENSB_IJS1R_SE_EEEEEEENSA_39AutoVectorizingCopyWithAssumedAlignmentILi128EEENSA_21SM90_TMA_STORE_IM2COLES2D_S2F_S2F_EEEvvEEEEvNT_6ParamsE) ;  /* 0xffffff5402907950 */ /* 0x000fea0003c3ffff */
        .weak           $__internal_1_$__cuda_sm10x_tcgen05_guardrail_trap_phase_invalid_during_alloc
        .type           $__internal_1_$__cuda_sm10x_tcgen05_guardrail_trap_phase_invalid_during_alloc,@function
        .size           $__internal_1_$__cuda_sm10x_tcgen05_guardrail_trap_phase_invalid_during_alloc,($__internal_2_$__cuda_sm10x_tcgen05_guardrail_trap_unallocated_columns_being_dealloced - $__internal_1_$__cuda_sm10x_tcgen05_guardrail_trap_phase_invalid_during_alloc)
$__internal_1_$__cuda_sm10x_tcgen05_guardrail_trap_phase_invalid_during_alloc:
[----:B------:R-:W-:Y:S05]  /*a9c0*/  BPT.TRAP 0x1 ;  /* 0x000000040000795c */ /* 0x000fea0000300000 */
[----:B------:R-:W-:-:S04]  /*a9d0*/  MOV R5, 0x0 ;  /* 0x0000000000057802 */ /* 0x000fc80000000f00 */
[----:B------:R-:W-:Y:S05]  /*a9e0*/  RET.REL.NODEC R4 `(_ZN7cutlass13device_kernelINS_4conv6kernel13ConvUniversalINS1_16ConvProblemShapeILNS1_8OperatorE0ELi2EEENS1_10collective14CollectiveConvINS1_47MainloopSm100TmaUmmaWarpSpecializedImplicitGemmILS5_0ELi35ELi2ELi1ELi2EN4cute5tupleIJNSA_1CILi2EEENSC_ILi1EEESE_EEEEENSB_IJNSC_ILi128EEENSC_ILi64EEENSB_IJNSC_ILi32EEEEEEEEENS_6half_tESM_NSA_8TiledMMAINSA_8MMA_AtomIJNSA_26SM100_MMA_F16BF16_2x1SM_SSISM_SM_fLi128ELi64ELNSA_4UMMA5MajorE0ELSR_0ELNSQ_7ScaleInE0ELSS_0EEEEEENSA_6LayoutINSB_IJSE_SE_SE_EEENSB_IJNSC_ILi0EEESX_SX_EEEEENSB_IJNSA_10UnderscoreES10_S10_EEEEENS7_6detail27Sm100ImplicitGemmTileTraitsINSA_25SM100_TMA_2SM_LOAD_IM2COLENSA_14ComposedLayoutINSA_7SwizzleILi2ELi4ELi3EEENSA_18smem_ptr_flag_bitsILi16EEENSV_INSB_IJNSC_ILi8EEESJ_EEENSB_IJSJ_SE_EEEEEEEvEENS14_INSA_18SM100_TMA_2SM_LOADES1F_vEEEENS_8epilogue10collective18CollectiveEpilogueINS1K_23Sm100TmaWarpSpecializedILi3ELi2ELi16ELb1ELb0EEEJNSB_IJSI_SI_SK_EEENSB_IJNSV_ISI_SE_EENSV_INSB_IJNSC_ILi16EEESD_EEENSB_IJSE_SJ_EEEEEEEESM_NSB_IJNSB_IJlllEEESE_SX_EEESM_S1X_NS1K_6fusion15FusionCallbacksIS1O_NS1Y_17LinearCombinationISM_fSM_fLNS_15FloatRoundStyleE2EEES1P_S1V_JEEENSA_5SM1004TMEM4LOAD26SM100_TMEM_LOAD_32dp32b16xENSA_20SM90_TMA_LOAD_IM2COLENS16_INS17_ILi1ELi4ELi3EEES1A_NSV_INSB_IJS1B_S1R_EEENSB_IJS1R_SE_EEEEEEENSA_39AutoVectorizingCopyWithAssumedAlignmentILi128EEENSA_21SM90_TMA_STORE_IM2COLES2D_S2F_S2F_EEEvvEEEEvNT_6ParamsE) ;  /* 0xffffff5404847950 */ /* 0x000fea0003c3ffff */
        .weak           $__internal_2_$__cuda_sm10x_tcgen05_guardrail_trap_unallocated_columns_being_dealloced
        .type           $__internal_2_$__cuda_sm10x_tcgen05_guardrail_trap_unallocated_columns_being_dealloced,@function
        .size           $__internal_2_$__cuda_sm10x_tcgen05_guardrail_trap_unallocated_columns_being_dealloced,(.L_x_259 - $__internal_2_$__cuda_sm10x_tcgen05_guardrail_trap_unallocated_columns_being_dealloced)
$__internal_2_$__cuda_sm10x_tcgen05_guardrail_trap_unallocated_columns_being_dealloced:
[----:B------:R-:W-:Y:S05]  /*a9f0*/  BPT.TRAP 0x1 ;  /* 0x000000040000795c */ /* 0x000fea0000300000 */
[----:B------:R-:W-:-:S04]  /*aa00*/  HFMA2 R3, -RZ, RZ, 0, 0 ;  /* 0x00000000ff037431 */ /* 0x000fc800000001ff */
[----:B------:R-:W-:Y:S05]  /*aa10*/  RET.REL.NODEC R2 `(_ZN7cutlass13device_kernelINS_4conv6kernel13ConvUniversalINS1_16ConvProblemShapeILNS1_8OperatorE0ELi2EEENS1_10collective14CollectiveConvINS1_47MainloopSm100TmaUmmaWarpSpecializedImplicitGemmILS5_0ELi35ELi2ELi1ELi2EN4cute5tupleIJNSA_1CILi2EEENSC_ILi1EEESE_EEEEENSB_IJNSC_ILi128EEENSC_ILi64EEENSB_IJNSC_ILi32EEEEEEEEENS_6half_tESM_NSA_8TiledMMAINSA_8MMA_AtomIJNSA_26SM100_MMA_F16BF16_2x1SM_SSISM_SM_fLi128ELi64ELNSA_4UMMA5MajorE0ELSR_0ELNSQ_7ScaleInE0ELSS_0EEEEEENSA_6LayoutINSB_IJSE_SE_SE_EEENSB_IJNSC_ILi0EEESX_SX_EEEEENSB_IJNSA_10UnderscoreES10_S10_EEEEENS7_6detail27Sm100ImplicitGemmTileTraitsINSA_25SM100_TMA_2SM_LOAD_IM2COLENSA_14ComposedLayoutINSA_7SwizzleILi2ELi4ELi3EEENSA_18smem_ptr_flag_bitsILi16EEENSV_INSB_IJNSC_ILi8EEESJ_EEENSB_IJSJ_SE_EEEEEEEvEENS14_INSA_18SM100_TMA_2SM_LOADES1F_vEEEENS_8epilogue10collective18CollectiveEpilogueINS1K_23Sm100TmaWarpSpecializedILi3ELi2ELi16ELb1ELb0EEEJNSB_IJSI_SI_SK_EEENSB_IJNSV_ISI_SE_EENSV_INSB_IJNSC_ILi16EEESD_EEENSB_IJSE_SJ_EEEEEEEESM_NSB_IJNSB_IJlllEEESE_SX_EEESM_S1X_NS1K_6fusion15FusionCallbacksIS1O_NS1Y_17LinearCombinationISM_fSM_fLNS_15FloatRoundStyleE2EEES1P_S1V_JEEENSA_5SM1004TMEM4LOAD26SM100_TMEM_LOAD_32dp32b16xENSA_20SM90_TMA_LOAD_IM2COLENS16_INS17_ILi1ELi4ELi3EEES1A_NSV_INSB_IJS1B_S1R_EEENSB_IJS1R_SE_EEEEEEENSA_39AutoVectorizingCopyWithAssumedAlignmentILi128EEENSA_21SM90_TMA_STORE_IM2COLES2D_S2F_S2F_EEEvvEEEEvNT_6ParamsE) ;  /* 0xffffff5402787950 */ /* 0x000fea0003c3ffff */
.L_x_258:
[----:B------:R-:W-:-:S00]  /*aa20*/  BRA `(.L_x_258) ;  /* 0xfffffffc00fc7947 */ /* 0x000fc0000383ffff */
[----:B------:R-:W-:-:S00]  /*aa30*/  NOP ;  /* 0x0000000000007918 */ /* 0x000fc00000000000 */
        /* <DEDUP_REMOVED lines=12> */
.L_x_259:


//--------------------- .nv.global.init           --------------------------
	.section	.nv.global.init,"aw",@progbits
.nv.global.init:
	.type		$str$29,@object
	.size		$str$29,($str$30 - $str$29)
$str$29:
        /*0000*/ 	.byte	0x28, 0x61, 0x64, 0x64, 0x72, 0x65, 0x73, 0x73, 0x20, 0x26, 0x20, 0x6d, 0x61, 0x73, 0x6b, 0x29
        /*0010*/ 	.byte	0x20, 0x3d, 0x3d, 0x20, 0x30, 0x00
	.type		$str$30,@object
	.size		$str$30,($str$28 - $str$30)
$str$30:
        /*0016*/ 	.byte	0x2f, 0x74, 0x6d, 0x70, 0x2f, 0x63, 0x75, 0x74, 0x6c, 0x61, 0x73, 0x73, 0x5f, 0x73, 0x77, 0x65
        /*0026*/ 	.byte	0x65, 0x70, 0x5f, 0x73, 0x72, 0x63, 0x2f, 0x69, 0x6e, 0x63, 0x6c, 0x75, 0x64, 0x65, 0x2f, 0x63
        /*0036*/ 	.byte	0x75, 0x74, 0x65, 0x2f, 0x70, 0x6f, 0x69, 0x6e, 0x74, 0x65, 0x72, 0x5f, 0x66, 0x6c, 0x61, 0x67
        /*0046*/ 	.byte	0x67, 0x65, 0x64, 0x2e, 0x68, 0x70, 0x70, 0x00
	.type		$str$28,@object
	.size		$str$28,($str$27 - $str$28)
$str$28:
        /*004e*/ 	.byte	0x2f, 0x74, 0x6d, 0x70, 0x2f, 0x63, 0x75, 0x74, 0x6c, 0x61, 0x73, 0x73, 0x5f, 0x73, 0x77, 0x65
        /*005e*/ 	.byte	0x65, 0x70, 0x5f, 0x73, 0x72, 0x63, 0x2f, 0x69, 0x6e, 0x63, 0x6c, 0x75, 0x64, 0x65, 0x2f, 0x63
        /*006e*/ 	.byte	0x75, 0x74, 0x65, 0x2f, 0x61, 0x74, 0x6f, 0x6d, 0x2f, 0x63, 0x6f, 0x70, 0x79, 0x5f, 0x74, 0x72
        /*007e*/ 	.byte	0x61, 0x69, 0x74, 0x73, 0x5f, 0x73, 0x6d, 0x31, 0x30, 0x30, 0x2e, 0x68, 0x70, 0x70, 0x00
	.type		$str$27,@object
	.size		$str$27,(__unnamed_1 - $str$27)
$str$27:
        /*008d*/ 	.byte	0x28, 0x28, 0x75, 0x69, 0x6e, 0x74, 0x33, 0x32, 0x5f, 0x74, 0x28, 0x74, 0x68, 0x72, 0x65, 0x61
        /*009d*/ 	.byte	0x64, 0x49, 0x64, 0x78, 0x2e, 0x78, 0x29, 0x20, 0x2f, 0x20, 0x33, 0x32, 0x29, 0x20, 0x25, 0x20
        /*00ad*/ 	.byte	0x34, 0x29, 0x20, 0x3d, 0x3d, 0x20, 0x28, 0x28, 0x28, 0x74, 0x6d, 0x65, 0x6d, 0x5f, 0x61, 0x64
        /*00bd*/ 	.byte	0x64, 0x72, 0x20, 0x3e, 0x3e, 0x20, 0x31, 0x36, 0x29, 0x20, 0x2f, 0x20, 0x33, 0x32, 0x29, 0x20
        /*00cd*/ 	.byte	0x25, 0x20, 0x34, 0x29, 0x00
	.type		__unnamed_1,@object
	.size		__unnamed_1,(__unnamed_2 - __unnamed_1)
__unnamed_1:
        /*00d2*/ 	.byte	0x61, 0x75, 0x74, 0x6f, 0x20, 0x63, 0x75, 0x74, 0x65, 0x3a, 0x3a, 0x61, 0x73, 0x5f, 0x70, 0x6f
        /* <DEDUP_REMOVED lines=24> */
        /*0262*/ 	.byte	0x34, 0x38, 0x3e, 0x3e, 0x3e, 0x3e, 0x5d, 0x00
	.type		__unnamed_2,@object
	.size		__unnamed_2,(.L_2 - __unnamed_2)
__unnamed_2:
        /* <DEDUP_REMOVED lines=40> */
        /*04ea*/ 	.byte	0x3a, 0x3a, 0x43, 0x3c, 0x30, 0x3e, 0x3e, 0x3e, 0x3e, 0x5d, 0x00
.L_2:


//--------------------- .nv.shared._ZN7cutlass13device_kernelINS_4conv6kernel13ConvUniversalINS1_16ConvProblemShapeILNS1_8OperatorE0ELi2EEENS1_10collective14CollectiveConvINS1_47MainloopSm100TmaUmmaWarpSpecializedImplicitGemmILS5_0ELi35ELi2ELi1ELi2EN4cute5tupleIJNSA_1CILi2EEENSC_ILi1EEESE_EEEEENSB_IJNSC_ILi128EEENSC_ILi64EEENSB_IJNSC_ILi32EEEEEEEEENS_6half_tESM_NSA_8TiledMMAINSA_8MMA_AtomIJNSA_26SM100_MMA_F16BF16_2x1SM_SSISM_SM_fLi128ELi64ELNSA_4UMMA5MajorE0ELSR_0ELNSQ_7ScaleInE0ELSS_0EEEEEENSA_6LayoutINSB_IJSE_SE_SE_EEENSB_IJNSC_ILi0EEESX_SX_EEEEENSB_IJNSA_10UnderscoreES10_S10_EEEEENS7_6detail27Sm100ImplicitGemmTileTraitsINSA_25SM100_TMA_2SM_LOAD_IM2COLENSA_14ComposedLayoutINSA_7SwizzleILi2ELi4ELi3EEENSA_18smem_ptr_flag_bitsILi16EEENSV_INSB_IJNSC_ILi8EEESJ_EEENSB_IJSJ_SE_EEEEEEEvEENS14_INSA_18SM100_TMA_2SM_LOADES1F_vEEEENS_8epilogue10collective18CollectiveEpilogueINS1K_23Sm100TmaWarpSpecializedILi3ELi2ELi16ELb1ELb0EEEJNSB_IJSI_SI_SK_EEENSB_IJNSV_ISI_SE_EENSV_INSB_IJNSC_ILi16EEESD_EEENSB_IJSE_SJ_EEEEEEEESM_NSB_IJNSB_IJlllEEESE_SX_EEESM_S1X_NS1K_6fusion15FusionCallbacksIS1O_NS1Y_17LinearCombinationISM_fSM_fLNS_15FloatRoundStyleE2EEES1P_S1V_JEEENSA_5SM1004TMEM4LOAD26SM100_TMEM_LOAD_32dp32b16xENSA_20SM90_TMA_LOAD_IM2COLENS16_INS17_ILi1ELi4ELi3EEES1A_NSV_INSB_IJS1B_S1R_EEENSB_IJS1R_SE_EEEEEEENSA_39AutoVectorizingCopyWithAssumedAlignmentILi128EEENSA_21SM90_TMA_STORE_IM2COLES2D_S2F_S2F_EEEvvEEEEvNT_6ParamsE --------------------------
	.section	.nv.shared._ZN7cutlass13device_kernelINS_4conv6kernel13ConvUniversalINS1_16ConvProblemShapeILNS1_8OperatorE0ELi2EEENS1_10collective14CollectiveConvINS1_47MainloopSm100TmaUmmaWarpSpecializedImplicitGemmILS5_0ELi35ELi2ELi1ELi2EN4cute5tupleIJNSA_1CILi2EEENSC_ILi1EEESE_EEEEENSB_IJNSC_ILi128EEENSC_ILi64EEENSB_IJNSC_ILi32EEEEEEEEENS_6half_tESM_NSA_8TiledMMAINSA_8MMA_AtomIJNSA_26SM100_MMA_F16BF16_2x1SM_SSISM_SM_fLi128ELi64ELNSA_4UMMA5MajorE0ELSR_0ELNSQ_7ScaleInE0ELSS_0EEEEEENSA_6LayoutINSB_IJSE_SE_SE_EEENSB_IJNSC_ILi0EEESX_SX_EEEEENSB_IJNSA_10UnderscoreES10_S10_EEEEENS7_6detail27Sm100ImplicitGemmTileTraitsINSA_25SM100_TMA_2SM_LOAD_IM2COLENSA_14ComposedLayoutINSA_7SwizzleILi2ELi4ELi3EEENSA_18smem_ptr_flag_bitsILi16EEENSV_INSB_IJNSC_ILi8EEESJ_EEENSB_IJSJ_SE_EEEEEEEvEENS14_INSA_18SM100_TMA_2SM_LOADES1F_vEEEENS_8epilogue10collective18CollectiveEpilogueINS1K_23Sm100TmaWarpSpecializedILi3ELi2ELi16ELb1ELb0EEEJNSB_IJSI_SI_SK_EEENSB_IJNSV_ISI_SE_EENSV_INSB_IJNSC_ILi16EEESD_EEENSB_IJSE_SJ_EEEEEEEESM_NSB_IJNSB_IJlllEEESE_SX_EEESM_S1X_NS1K_6fusion15FusionCallbacksIS1O_NS1Y_17LinearCombinationISM_fSM_fLNS_15FloatRoundStyleE2EEES1P_S1V_JEEENSA_5SM1004TMEM4LOAD26SM100_TMEM_LOAD_32dp32b16xENSA_20SM90_TMA_LOAD_IM2COLENS16_INS17_ILi1ELi4ELi3EEES1A_NSV_INSB_IJS1B_S1R_EEENSB_IJS1R_SE_EEEEEEENSA_39AutoVectorizingCopyWithAssumedAlignmentILi128EEENSA_21SM90_TMA_STORE_IM2COLES2D_S2F_S2F_EEEvvEEEEvNT_6ParamsE,"aw",@nobits
	.sectionflags	@""
	.align	16
	.zero		1024


//--------------------- .nv.shared.reserved.0     --------------------------
	.section	.nv.shared.reserved.0,"aw",@nobits
	.weak		__nv_reservedSMEM_offset_0_alias
	.size		__nv_reservedSMEM_offset_0_alias, 0, 64
	.other		__nv_reservedSMEM_offset_0_alias,@"STO_CUDA_RESERVED_SHARED STV_DEFAULT"
__nv_reservedSMEM_offset_0_alias:
	.zero		0
.nv.shared.reserved.0:
	.zero		64
	.weak		__nv_reservedSMEM_tcgen05_partition
	.type		__nv_reservedSMEM_tcgen05_partition,@object
	.size		__nv_reservedSMEM_tcgen05_partition,(.L_0 - __nv_reservedSMEM_tcgen05_partition)
__nv_reservedSMEM_tcgen05_partition:
	.zero		32
.L_0:


//--------------------- .nv.global                --------------------------
	.section	.nv.global,"aw",@nobits
.nv.global:
	.type		_ZN39_INTERNAL_60441d1b_4_k_cu_eff5646e_29354cute1_E,@object
	.size		_ZN39_INTERNAL_60441d1b_4_k_cu_eff5646e_29354cute1_E,(_ZN39_INTERNAL_60441d1b_4_k_cu_eff5646e_29354cuda3std3__45__cpo6cbeginE - _ZN39_INTERNAL_60441d1b_4_k_cu_eff5646e_29354cute1_E)
_ZN39_INTERNAL_60441d1b_4_k_cu_eff5646e_29354cute1_E:
	.zero		1
	.type		_ZN39_INTERNAL_60441d1b_4_k_cu_eff5646e_29354cuda3std3__45__cpo6cbeginE,@object
	.size		_ZN39_INTERNAL_60441d1b_4_k_cu_eff5646e_29354cuda3std3__45__cpo6cbeginE,(_ZN39_INTERNAL_60441d1b_4_k_cu_eff5646e_29354cuda3std3__48in_placeE - _ZN39_INTERNAL_60441d1b_4_k_cu_eff5646e_29354cuda3std3__45__cpo6cbeginE)
_ZN39_INTERNAL_60441d1b_4_k_cu_eff5646e_29354cuda3std3__45__cpo6cbeginE:
	.zero		1
	.type		_ZN39_INTERNAL_60441d1b_4_k_cu_eff5646e_29354cuda3std3__48in_placeE,@object
	.size		_ZN39_INTERNAL_60441d1b_4_k_cu_eff5646e_29354cuda3std3__48in_placeE,(_ZN39_INTERNAL_60441d1b_4_k_cu_eff5646e_29354cuda3std6ranges3__45__cpo9iter_moveE - _ZN39_INTERNAL_60441d1b_4_k_cu_eff5646e_29354cuda3std3__48in_placeE)
_ZN39_INTERNAL_60441d1b_4_k_cu_eff5646e_29354cuda3std3__48in_placeE:
	.zero		1
	.type		_ZN39_INTERNAL_60441d1b_4_k_cu_eff5646e_29354cuda3std6ranges3__45__cpo9iter_moveE,@object
	.size		_ZN39_INTERNAL_60441d1b_4_k_cu_eff5646e_29354cuda3std6ranges3__45__cpo9iter_moveE,(_ZN39_INTERNAL_60441d1b_4_k_cu_eff5646e_29354cuda3std3__45__cpo5beginE - _ZN39_INTERNAL_60441d1b_4_k_cu_eff5646e_29354cuda3std6ranges3__45__cpo9iter_moveE)
_ZN39_INTERNAL_60441d1b_4_k_cu_eff5646e_29354cuda3std6ranges3__45__cpo9iter_moveE:
	.zero		1
	.type		_ZN39_INTERNAL_60441d1b_4_k_cu_eff5646e_29354cuda3std3__45__cpo5beginE,@object
	.size		_ZN39_INTERNAL_60441d1b_4_k_cu_eff5646e_29354cuda3std3__45__cpo5beginE,(_ZN39_INTERNAL_60441d1b_4_k_cu_eff5646e_29354cuda3std3__441_GLOBAL__N__60441d1b_4_k_cu_eff5646e_29356ignoreE - _ZN39_INTERNAL_60441d1b_4_k_cu_eff5646e_29354cuda3std3__45__cpo5beginE)
_ZN39_INTERNAL_60441d1b_4_k_cu_eff5646e_29354cuda3std3__45__cpo5beginE:
	.zero		1
	.type		_ZN39_INTERNAL_60441d1b_4_k_cu_eff5646e_29354cuda3std3__441_GLOBAL__N__60441d1b_4_k_cu_eff5646e_29356ignoreE,@object
	.size		_ZN39_INTERNAL_60441d1b_4_k_cu_eff5646e_29354cuda3std3__441_GLOBAL__N__60441d1b_4_k_cu_eff5646e_29356ignoreE,(_ZN39_INTERNAL_60441d1b_4_k_cu_eff5646e_29354cute7productE - _ZN39_INTERNAL_60441d1b_4_k_cu_eff5646e_29354cuda3std3__441_GLOBAL__N__60441d1b_4_k_cu_eff5646e_29356ignoreE)
_ZN39_INTERNAL_60441d1b_4_k_cu_eff5646e_29354cuda3std3__441_GLOBAL__N__60441d1b_4_k_cu_eff5646e_29356ignoreE:
	.zero		1
	.type		_ZN39_INTERNAL_60441d1b_4_k_cu_eff5646e_29354cute7productE,@object
	.size		_ZN39_INTERNAL_60441d1b_4_k_cu_eff5646e_29354cute7productE,(_ZN39_INTERNAL_60441d1b_4_k_cu_eff5646e_29354cuda3std3__45__cpo3endE - _ZN39_INTERNAL_60441d1b_4_k_cu_eff5646e_29354cute7productE)
_ZN39_INTERNAL_60441d1b_4_k_cu_eff5646e_29354cute7productE:
	.zero		1
	.type		_ZN39_INTERNAL_60441d1b_4_k_cu_eff5646e_29354cuda3std3__45__cpo3endE,@object
	.size		_ZN39_INTERNAL_60441d1b_4_k_cu_eff5646e_29354cuda3std3__45__cpo3endE,(_ZN39_INTERNAL_60441d1b_4_k_cu_eff5646e_29354cuda3std3__419piecewise_constructE - _ZN39_INTERNAL_60441d1b_4_k_cu_eff5646e_29354cuda3std3__45__cpo3endE)
_ZN39_INTERNAL_60441d1b_4_k_cu_eff5646e_29354cuda3std3__45__cpo3endE:
	.zero		1
	.type		_ZN39_INTERNAL_60441d1b_4_k_cu_eff5646e_29354cuda3std3__419piecewise_constructE,@object
	.size		_ZN39_INTERNAL_60441d1b_4_k_cu_eff5646e_29354cuda3std3__419piecewise_constructE,(_ZN39_INTERNAL_60441d1b_4_k_cu_eff5646e_29354cuda3std3__45__cpo4cendE - _ZN39_INTERNAL_60441d1b_4_k_cu_eff5646e_29354cuda3std3__419piecewise_constructE)
_ZN39_INTERNAL_60441d1b_4_k_cu_eff5646e_29354cuda3std3__419piecewise_constructE:
	.zero		1
	.type		_ZN39_INTERNAL_60441d1b_4_k_cu_eff5646e_29354cuda3std3__45__cpo4cendE,@object
	.size		_ZN39_INTERNAL_60441d1b_4_k_cu_eff5646e_29354cuda3std3__45__cpo4cendE,(_ZN39_INTERNAL_60441d1b_4_k_cu_eff5646e_29354cuda3std6ranges3__45__cpo4swapE - _ZN39_INTERNAL_60441d1b_4_k_cu_eff5646e_29354cuda3std3__45__cpo4cendE)
_ZN39_INTERNAL_60441d1b_4_k_cu_eff5646e_29354cuda3std3__45__cpo4cendE:
	.zero		1
	.type		_ZN39_INTERNAL_60441d1b_4_k_cu_eff5646e_29354cuda3std6ranges3__45__cpo4swapE,@object
	.size		_ZN39_INTERNAL_60441d1b_4_k_cu_eff5646e_29354cuda3std6ranges3__45__cpo4swapE,(.L_10 - _ZN39_INTERNAL_60441d1b_4_k_cu_eff5646e_29354cuda3std6ranges3__45__cpo4swapE)
_ZN39_INTERNAL_60441d1b_4_k_cu_eff5646e_29354cuda3std6ranges3__45__cpo4swapE:
	.zero		1
.L_10:


//--------------------- .nv.constant0._ZN7cutlass13device_kernelINS_4conv6kernel13ConvUniversalINS1_16ConvProblemShapeILNS1_8OperatorE0ELi2EEENS1_10collective14CollectiveConvINS1_47MainloopSm100TmaUmmaWarpSpecializedImplicitGemmILS5_0ELi35ELi2ELi1ELi2EN4cute5tupleIJNSA_1CILi2EEENSC_ILi1EEESE_EEEEENSB_IJNSC_ILi128EEENSC_ILi64EEENSB_IJNSC_ILi32EEEEEEEEENS_6half_tESM_NSA_8TiledMMAINSA_8MMA_AtomIJNSA_26SM100_MMA_F16BF16_2x1SM_SSISM_SM_fLi128ELi64ELNSA_4UMMA5MajorE0ELSR_0ELNSQ_7ScaleInE0ELSS_0EEEEEENSA_6LayoutINSB_IJSE_SE_SE_EEENSB_IJNSC_ILi0EEESX_SX_EEEEENSB_IJNSA_10UnderscoreES10_S10_EEEEENS7_6detail27Sm100ImplicitGemmTileTraitsINSA_25SM100_TMA_2SM_LOAD_IM2COLENSA_14ComposedLayoutINSA_7SwizzleILi2ELi4ELi3EEENSA_18smem_ptr_flag_bitsILi16EEENSV_INSB_IJNSC_ILi8EEESJ_EEENSB_IJSJ_SE_EEEEEEEvEENS14_INSA_18SM100_TMA_2SM_LOADES1F_vEEEENS_8epilogue10collective18CollectiveEpilogueINS1K_23Sm100TmaWarpSpecializedILi3ELi2ELi16ELb1ELb0EEEJNSB_IJSI_SI_SK_EEENSB_IJNSV_ISI_SE_EENSV_INSB_IJNSC_ILi16EEESD_EEENSB_IJSE_SJ_EEEEEEEESM_NSB_IJNSB_IJlllEEESE_SX_EEESM_S1X_NS1K_6fusion15FusionCallbacksIS1O_NS1Y_17LinearCombinationISM_fSM_fLNS_15FloatRoundStyleE2EEES1P_S1V_JEEENSA_5SM1004TMEM4LOAD26SM100_TMEM_LOAD_32dp32b16xENSA_20SM90_TMA_LOAD_IM2COLENS16_INS17_ILi1ELi4ELi3EEES1A_NSV_INSB_IJS1B_S1R_EEENSB_IJS1R_SE_EEEEEEENSA_39AutoVectorizingCopyWithAssumedAlignmentILi128EEENSA_21SM90_TMA_STORE_IM2COLES2D_S2F_S2F_EEEvvEEEEvNT_6ParamsE --------------------------
	.section	.nv.constant0._ZN7cutlass13device_kernelINS_4conv6kernel13ConvUniversalINS1_16ConvProblemShapeILNS1_8OperatorE0ELi2EEENS1_10collective14CollectiveConvINS1_47MainloopSm100TmaUmmaWarpSpecializedImplicitGemmILS5_0ELi35ELi2ELi1ELi2EN4cute5tupleIJNSA_1CILi2EEENSC_ILi1EEESE_EEEEENSB_IJNSC_ILi128EEENSC_ILi64EEENSB_IJNSC_ILi32EEEEEEEEENS_6half_tESM_NSA_8TiledMMAINSA_8MMA_AtomIJNSA_26SM100_MMA_F16BF16_2x1SM_SSISM_SM_fLi128ELi64ELNSA_4UMMA5MajorE0ELSR_0ELNSQ_7ScaleInE0ELSS_0EEEEEENSA_6LayoutINSB_IJSE_SE_SE_EEENSB_IJNSC_ILi0EEESX_SX_EEEEENSB_IJNSA_10UnderscoreES10_S10_EEEEENS7_6detail27Sm100ImplicitGemmTileTraitsINSA_25SM100_TMA_2SM_LOAD_IM2COLENSA_14ComposedLayoutINSA_7SwizzleILi2ELi4ELi3EEENSA_18smem_ptr_flag_bitsILi16EEENSV_INSB_IJNSC_ILi8EEESJ_EEENSB_IJSJ_SE_EEEEEEEvEENS14_INSA_18SM100_TMA_2SM_LOADES1F_vEEEENS_8epilogue10collective18CollectiveEpilogueINS1K_23Sm100TmaWarpSpecializedILi3ELi2ELi16ELb1ELb0EEEJNSB_IJSI_SI_SK_EEENSB_IJNSV_ISI_SE_EENSV_INSB_IJNSC_ILi16EEESD_EEENSB_IJSE_SJ_EEEEEEEESM_NSB_IJNSB_IJlllEEESE_SX_EEESM_S1X_NS1K_6fusion15FusionCallbacksIS1O_NS1Y_17LinearCombinationISM_fSM_fLNS_15FloatRoundStyleE2EEES1P_S1V_JEEENSA_5SM1004TMEM4LOAD26SM100_TMEM_LOAD_32dp32b16xENSA_20SM90_TMA_LOAD_IM2COLENS16_INS17_ILi1ELi4ELi3EEES1A_NSV_INSB_IJS1B_S1R_EEENSB_IJS1R_SE_EEEEEEENSA_39AutoVectorizingCopyWithAssumedAlignmentILi128EEENSA_21SM90_TMA_STORE_IM2COLES2D_S2F_S2F_EEEvvEEEEvNT_6ParamsE,"a",@progbits
	.sectionflags	@""
	.align	4
.nv.constant0._ZN7cutlass13device_kernelINS_4conv6kernel13ConvUniversalINS1_16ConvProblemShapeILNS1_8OperatorE0ELi2EEENS1_10collective14CollectiveConvINS1_47MainloopSm100TmaUmmaWarpSpecializedImplicitGemmILS5_0ELi35ELi2ELi1ELi2EN4cute5tupleIJNSA_1CILi2EEENSC_ILi1EEESE_EEEEENSB_IJNSC_ILi128EEENSC_ILi64EEENSB_IJNSC_ILi32EEEEEEEEENS_6half_tESM_NSA_8TiledMMAINSA_8MMA_AtomIJNSA_26SM100_MMA_F16BF16_2x1SM_SSISM_SM_fLi128ELi64ELNSA_4UMMA5MajorE0ELSR_0ELNSQ_7ScaleInE0ELSS_0EEEEEENSA_6LayoutINSB_IJSE_SE_SE_EEENSB_IJNSC_ILi0EEESX_SX_EEEEENSB_IJNSA_10UnderscoreES10_S10_EEEEENS7_6detail27Sm100ImplicitGemmTileTraitsINSA_25SM100_TMA_2SM_LOAD_IM2COLENSA_14ComposedLayoutINSA_7SwizzleILi2ELi4ELi3EEENSA_18smem_ptr_flag_bitsILi16EEENSV_INSB_IJNSC_ILi8EEESJ_EEENSB_IJSJ_SE_EEEEEEEvEENS14_INSA_18SM100_TMA_2SM_LOADES1F_vEEEENS_8epilogue10collective18CollectiveEpilogueINS1K_23Sm100TmaWarpSpecializedILi3ELi2ELi16ELb1ELb0EEEJNSB_IJSI_SI_SK_EEENSB_IJNSV_ISI_SE_EENSV_INSB_IJNSC_ILi16EEESD_EEENSB_IJSE_SJ_EEEEEEEESM_NSB_IJNSB_IJlllEEESE_SX_EEESM_S1X_NS1K_6fusion15FusionCallbacksIS1O_NS1Y_17LinearCombinationISM_fSM_fLNS_15FloatRoundStyleE2EEES1P_S1V_JEEENSA_5SM1004TMEM4LOAD26SM100_TMEM_LOAD_32dp32b16xENSA_20SM90_TMA_LOAD_IM2COLENS16_INS17_ILi1ELi4ELi3EEES1A_NSV_INSB_IJS1B_S1R_EEENSB_IJS1R_SE_EEEEEEENSA_39AutoVectorizingCopyWithAssumedAlignmentILi128EEENSA_21SM90_TMA_STORE_IM2COLES2D_S2F_S2F_EEEvvEEEEvNT_6ParamsE:
	.zero		2944


//--------------------- SYMBOLS --------------------------

	.type		.nv.reservedSmem.offset0,@object
	.size		.nv.reservedSmem.offset0,0x4
	.type		.nv.reservedSmem.cap,@object
	.size		.nv.reservedSmem.cap,0x4
	.type		__assertfail,@function
